// auto-generated by cutlass_sweep.gemm — config: {"arch": "sm_90", "cluster_m": 1, "cluster_n": 2, "dtype": "e4m3", "dtype_b": "e4m3", "layout": "nt", "stages": 0, "tile_k": 32, "tile_m": 256, "tile_n": 256}
#include "cutlass/cutlass.h"
#include "cutlass/gemm/collective/collective_builder.hpp"
#include "cutlass/gemm/device/gemm_universal_adapter.h"
#include "cutlass/gemm/kernel/gemm_universal.hpp"
#include "cutlass/epilogue/collective/collective_builder.hpp"

using ElemA = cutlass::float_e4m3_t;
using ElemB = cutlass::float_e4m3_t;
using ElemCD = cutlass::float_e4m3_t;
using Acc  = float;
using TileShape    = cute::Shape<cute::_256, cute::_256, cute::_32>;
using ClusterShape = cute::Shape<cute::_1, cute::_2, cute::_1>;

using CollectiveEpilogue = typename cutlass::epilogue::collective::CollectiveBuilder<
    cutlass::arch::Sm90, cutlass::arch::OpClassTensorOp,
    TileShape, ClusterShape,
    cutlass::epilogue::collective::EpilogueTileAuto,
    Acc, Acc,
    ElemCD, cutlass::layout::RowMajor, 128 / cutlass::sizeof_bits<ElemCD>::value,
    ElemCD, cutlass::layout::RowMajor, 128 / cutlass::sizeof_bits<ElemCD>::value,
    cutlass::epilogue::collective::EpilogueScheduleAuto
  >::CollectiveOp;

using CollectiveMainloop = typename cutlass::gemm::collective::CollectiveBuilder<
    cutlass::arch::Sm90, cutlass::arch::OpClassTensorOp,
    ElemA, cutlass::layout::RowMajor, 128 / cutlass::sizeof_bits<ElemA>::value,
    ElemB, cutlass::layout::ColumnMajor, 128 / cutlass::sizeof_bits<ElemB>::value,
    Acc,
    TileShape, ClusterShape,
    cutlass::gemm::collective::StageCountAutoCarveout<static_cast<int>(sizeof(typename CollectiveEpilogue::SharedStorage))>,
    cutlass::gemm::collective::KernelScheduleAuto
  >::CollectiveOp;

using GemmKernel = cutlass::gemm::kernel::GemmUniversal<
    cute::Shape<int,int,int,int>,
    CollectiveMainloop,
    CollectiveEpilogue
>;
using Gemm = cutlass::gemm::device::GemmUniversalAdapter<GemmKernel>;

// Force the device kernel symbol into the cubin without needing a host main.
auto* _anchor = &cutlass::device_kernel<GemmKernel>;


// ===== COMPILED SASS (sm_90a) =====

	.target	sm_90a

	.elftype	@"ET_EXEC"


//--------------------- .note.nv.tkinfo           --------------------------
	.section	.note.nv.tkinfo,"",@"SHT_NOTE"
	.sectionflags	@"SHF_NOTE_NV_TKINFO"
	.tkinfo
        /*0018*/ 	.word	0x00000002
        /*0030*/ 	.string	""
        /*0030*/ 	.string	"ptxas"
        /*0030*/ 	.string	"Cuda compilation tools, release 13.0, V13.0.88"
        /*0030*/ 	.string	"Build cuda_13.0.r13.0/compiler.36424714_0"
        /*0030*/ 	.string	"-arch sm_90a -m 64 "



//--------------------- .note.nv.cuinfo           --------------------------
	.section	.note.nv.cuinfo,"",@"SHT_NOTE"
	.sectionflags	@"SHF_NOTE_NV_CUINFO"
        /*0018*/ 	.short	0x0002
        /*001a*/ 	.short	0x005a
        /*001c*/ 	.short	0x0082
	.zero		2


//--------------------- .nv.info                  --------------------------
	.section	.nv.info,"",@"SHT_CUDA_INFO"
	.align	4


	//----- nvinfo : EIATTR_REGCOUNT
	.align		4
        /*0000*/ 	.byte	0x04, 0x2f
        /*0002*/ 	.short	(.L_12 - .L_11)
	.align		4
.L_11:
        /*0004*/ 	.word	index@(_ZN7cutlass13device_kernelINS_4gemm6kernel13GemmUniversalIN4cute5tupleIJiiiiEEENS1_10collective13CollectiveMmaINS1_37MainloopSm90TmaGmmaWarpSpecializedFP8ILi14ENS5_IJNS4_1CILi1EEENSA_ILi2EEESB_EEENS1_35KernelTmaWarpSpecializedCooperativeEEENS5_IJNSA_ILi256EEESG_NSA_ILi32EEEEEENS_12float_e4m3_tENS5_IJlSB_lEEESJ_SK_NS4_8TiledMMAINS4_8MMA_AtomIJNS4_4SM904GMMA31MMA_64x256x32_F32E4M3E4M3_SS_TNILNSO_7ScaleInE1ELSQ_1EEEEEENS4_6LayoutINS5_IJSC_SB_SB_EEENS5_IJSB_NSA_ILi0EEESV_EEEEENS5_IJNS4_10UnderscoreESY_SY_EEEEENS4_23SM90_TMA_LOAD_MULTICASTENS4_14ComposedLayoutINS4_7SwizzleILi1ELi4ELi3EEENS4_18smem_ptr_flag_bitsILi8EEENST_INS5_IJNSA_ILi8EEESH_EEENS5_IJSH_SB_EEEEEEEvNS4_8identityENS4_13SM90_TMA_LOADES1B_vS1C_EENS_8epilogue10collective6detail29Sm90TmaWarpSpecializedAdapterINS1G_15DefaultEpilogueISJ_SK_SK_NS1F_6thread17LinearCombinationISJ_Li1EffLNS1K_9ScaleType4KindE0ELNS_15FloatRoundStyleE2ESJ_EENS1_15EpilogueDefaultEEEEEvvEEEEvNT_6ParamsE)
        /*0008*/ 	.word	0x000000a8


	//----- nvinfo : EIATTR_FRAME_SIZE
	.align		4
.L_12:
        /*000c*/ 	.byte	0x04, 0x11
        /*000e*/ 	.short	(.L_14 - .L_13)
	.align		4
.L_13:
        /*0010*/ 	.word	index@(_ZN7cutlass13device_kernelINS_4gemm6kernel13GemmUniversalIN4cute5tupleIJiiiiEEENS1_10collective13CollectiveMmaINS1_37MainloopSm90TmaGmmaWarpSpecializedFP8ILi14ENS5_IJNS4_1CILi1EEENSA_ILi2EEESB_EEENS1_35KernelTmaWarpSpecializedCooperativeEEENS5_IJNSA_ILi256EEESG_NSA_ILi32EEEEEENS_12float_e4m3_tENS5_IJlSB_lEEESJ_SK_NS4_8TiledMMAINS4_8MMA_AtomIJNS4_4SM904GMMA31MMA_64x256x32_F32E4M3E4M3_SS_TNILNSO_7ScaleInE1ELSQ_1EEEEEENS4_6LayoutINS5_IJSC_SB_SB_EEENS5_IJSB_NSA_ILi0EEESV_EEEEENS5_IJNS4_10UnderscoreESY_SY_EEEEENS4_23SM90_TMA_LOAD_MULTICASTENS4_14ComposedLayoutINS4_7SwizzleILi1ELi4ELi3EEENS4_18smem_ptr_flag_bitsILi8EEENST_INS5_IJNSA_ILi8EEESH_EEENS5_IJSH_SB_EEEEEEEvNS4_8identityENS4_13SM90_TMA_LOADES1B_vS1C_EENS_8epilogue10collective6detail29Sm90TmaWarpSpecializedAdapterINS1G_15DefaultEpilogueISJ_SK_SK_NS1F_6thread17LinearCombinationISJ_Li1EffLNS1K_9ScaleType4KindE0ELNS_15FloatRoundStyleE2ESJ_EENS1_15EpilogueDefaultEEEEEvvEEEEvNT_6ParamsE)
        /*0014*/ 	.word	0x00000678


	//----- nvinfo : EIATTR_MIN_STACK_SIZE
	.align		4
.L_14:
        /*0018*/ 	.byte	0x04, 0x12
        /*001a*/ 	.short	(.L_16 - .L_15)
	.align		4
.L_15:
        /*001c*/ 	.word	index@(_ZN7cutlass13device_kernelINS_4gemm6kernel13GemmUniversalIN4cute5tupleIJiiiiEEENS1_10collective13CollectiveMmaINS1_37MainloopSm90TmaGmmaWarpSpecializedFP8ILi14ENS5_IJNS4_1CILi1EEENSA_ILi2EEESB_EEENS1_35KernelTmaWarpSpecializedCooperativeEEENS5_IJNSA_ILi256EEESG_NSA_ILi32EEEEEENS_12float_e4m3_tENS5_IJlSB_lEEESJ_SK_NS4_8TiledMMAINS4_8MMA_AtomIJNS4_4SM904GMMA31MMA_64x256x32_F32E4M3E4M3_SS_TNILNSO_7ScaleInE1ELSQ_1EEEEEENS4_6LayoutINS5_IJSC_SB_SB_EEENS5_IJSB_NSA_ILi0EEESV_EEEEENS5_IJNS4_10UnderscoreESY_SY_EEEEENS4_23SM90_TMA_LOAD_MULTICASTENS4_14ComposedLayoutINS4_7SwizzleILi1ELi4ELi3EEENS4_18smem_ptr_flag_bitsILi8EEENST_INS5_IJNSA_ILi8EEESH_EEENS5_IJSH_SB_EEEEEEEvNS4_8identityENS4_13SM90_TMA_LOADES1B_vS1C_EENS_8epilogue10collective6detail29Sm90TmaWarpSpecializedAdapterINS1G_15DefaultEpilogueISJ_SK_SK_NS1F_6thread17LinearCombinationISJ_Li1EffLNS1K_9ScaleType4KindE0ELNS_15FloatRoundStyleE2ESJ_EENS1_15EpilogueDefaultEEEEEvvEEEEvNT_6ParamsE)
        /*0020*/ 	.word	0x00000678
.L_16:


//--------------------- .nv.compat                --------------------------
	.section	.nv.compat,"",@"SHT_CUDA_COMPAT_INFO"
	.align	4
        /*0000*/ 	.byte	0x02, 0x09, 0x01, 0x00, 0x02, 0x02, 0x04, 0x00, 0x02, 0x05, 0x05, 0x00, 0x03, 0x07, 0x01, 0x01
        /*0010*/ 	.byte	0x02, 0x03, 0x01, 0x00, 0x02, 0x06, 0x01, 0x00, 0x04, 0x0b, 0x08, 0x00, 0x00, 0x00, 0x00, 0x00
        /*0020*/ 	.byte	0x00, 0x00, 0x00, 0x00


//--------------------- .nv.info._ZN7cutlass13device_kernelINS_4gemm6kernel13GemmUniversalIN4cute5tupleIJiiiiEEENS1_10collective13CollectiveMmaINS1_37MainloopSm90TmaGmmaWarpSpecializedFP8ILi14ENS5_IJNS4_1CILi1EEENSA_ILi2EEESB_EEENS1_35KernelTmaWarpSpecializedCooperativeEEENS5_IJNSA_ILi256EEESG_NSA_ILi32EEEEEENS_12float_e4m3_tENS5_IJlSB_lEEESJ_SK_NS4_8TiledMMAINS4_8MMA_AtomIJNS4_4SM904GMMA31MMA_64x256x32_F32E4M3E4M3_SS_TNILNSO_7ScaleInE1ELSQ_1EEEEEENS4_6LayoutINS5_IJSC_SB_SB_EEENS5_IJSB_NSA_ILi0EEESV_EEEEENS5_IJNS4_10UnderscoreESY_SY_EEEEENS4_23SM90_TMA_LOAD_MULTICASTENS4_14ComposedLayoutINS4_7SwizzleILi1ELi4ELi3EEENS4_18smem_ptr_flag_bitsILi8EEENST_INS5_IJNSA_ILi8EEESH_EEENS5_IJSH_SB_EEEEEEEvNS4_8identityENS4_13SM90_TMA_LOADES1B_vS1C_EENS_8epilogue10collective6detail29Sm90TmaWarpSpecializedAdapterINS1G_15DefaultEpilogueISJ_SK_SK_NS1F_6thread17LinearCombinationISJ_Li1EffLNS1K_9ScaleType4KindE0ELNS_15FloatRoundStyleE2ESJ_EENS1_15EpilogueDefaultEEEEEvvEEEEvNT_6ParamsE --------------------------
	.section	.nv.info._ZN7cutlass13device_kernelINS_4gemm6kernel13GemmUniversalIN4cute5tupleIJiiiiEEENS1_10collective13CollectiveMmaINS1_37MainloopSm90TmaGmmaWarpSpecializedFP8ILi14ENS5_IJNS4_1CILi1EEENSA_ILi2EEESB_EEENS1_35KernelTmaWarpSpecializedCooperativeEEENS5_IJNSA_ILi256EEESG_NSA_ILi32EEEEEENS_12float_e4m3_tENS5_IJlSB_lEEESJ_SK_NS4_8TiledMMAINS4_8MMA_AtomIJNS4_4SM904GMMA31MMA_64x256x32_F32E4M3E4M3_SS_TNILNSO_7ScaleInE1ELSQ_1EEEEEENS4_6LayoutINS5_IJSC_SB_SB_EEENS5_IJSB_NSA_ILi0EEESV_EEEEENS5_IJNS4_10UnderscoreESY_SY_EEEEENS4_23SM90_TMA_LOAD_MULTICASTENS4_14ComposedLayoutINS4_7SwizzleILi1ELi4ELi3EEENS4_18smem_ptr_flag_bitsILi8EEENST_INS5_IJNSA_ILi8EEESH_EEENS5_IJSH_SB_EEEEEEEvNS4_8identityENS4_13SM90_TMA_LOADES1B_vS1C_EENS_8epilogue10collective6detail29Sm90TmaWarpSpecializedAdapterINS1G_15DefaultEpilogueISJ_SK_SK_NS1F_6thread17LinearCombinationISJ_Li1EffLNS1K_9ScaleType4KindE0ELNS_15FloatRoundStyleE2ESJ_EENS1_15EpilogueDefaultEEEEEvvEEEEvNT_6ParamsE,"",@"SHT_CUDA_INFO"
	.sectionflags	@""
	.align	4


	//----- nvinfo : EIATTR_CUDA_API_VERSION
	.align		4
        /*0000*/ 	.byte	0x04, 0x37
        /*0002*/ 	.short	(.L_18 - .L_17)
.L_17:
        /*0004*/ 	.word	0x00000082


	//----- nvinfo : EIATTR_KPARAM_INFO
	.align		4
.L_18:
        /*0008*/ 	.byte	0x04, 0x17
        /*000a*/ 	.short	(.L_20 - .L_19)
.L_19:
        /*000c*/ 	.word	0x00000000
        /*0010*/ 	.short	0x0000
        /*0012*/ 	.short	0x0070
        /*0014*/ 	.byte	0x00, 0xf0, 0x01, 0x10


	//----- nvinfo : EIATTR_SPARSE_MMA_MASK
	.align		4
.L_20:
        /*0018*/ 	.byte	0x03, 0x50
        /*001a*/ 	.short	0x0000


	//----- nvinfo : EIATTR_MAXREG_COUNT
	.align		4
        /*001c*/ 	.byte	0x03, 0x1b
        /*001e*/ 	.short	0x00a8


	//----- nvinfo : EIATTR_NUM_BARRIERS
	.align		4
        /*0020*/ 	.byte	0x02, 0x4c
        /*0022*/ 	.byte	0x01
	.zero		1


	//----- nvinfo : EIATTR_ANNOTATIONS
	.align		4
        /*0024*/ 	.byte	0x04, 0x55
        /*0026*/ 	.short	(.L_22 - .L_21)


	//   ....[0]....
.L_21:
        /*0028*/ 	.word	0x00000001
        /*002c*/ 	.byte	0xe0, 0x07, 0x00, 0x00, 0x01, 0x00, 0x00, 0x00, 0x10, 0x0a, 0x00, 0x00, 0x01, 0x00, 0x00, 0x00
        /* <DEDUP_REMOVED lines=1354> */
        /*54dc*/ 	.byte	0x40, 0x3c, 0x02, 0x00, 0x01, 0x00, 0x00, 0x00, 0x90, 0x3c, 0x02, 0x00


	//----- nvinfo : EIATTR_MERCURY_ISA_VERSION
	.align		4
.L_22:
        /*54e8*/ 	.byte	0x03, 0x5f
        /*54ea*/ 	.short	0x0101


	//----- nvinfo : EIATTR_INT_WARP_WIDE_INSTR_OFFSETS
	.align		4
        /*54ec*/ 	.byte	0x04, 0x31
        /*54ee*/ 	.short	(.L_24 - .L_23)


	//   ....[0]....
.L_23:
        /*54f0*/ 	.word	0x000006a0


	//   ....[1]....
        /*54f4*/ 	.word	0x000006c0


	//   ....[2]....
        /*54f8*/ 	.word	0x00000810


	//----- nvinfo : EIATTR_COOP_GROUP_MASK_REGIDS
	.align		4
.L_24:
        /*54fc*/ 	.byte	0x04, 0x29
        /*54fe*/ 	.short	(.L_26 - .L_25)


	//   ....[0]....
.L_25:
        /*5500*/ 	.word	0xffffffff


	//   ....[1]....
        /*5504*/ 	.word	0xffffffff


	//   ....[2]....
        /*5508*/ 	.word	0xffffffff


	//   ....[3]....
        /*550c*/ 	.word	0xffffffff


	//   ....[4]....
        /*5510*/ 	.word	0xffffffff


	//   ....[5]....
        /*5514*/ 	.word	0xffffffff


	//----- nvinfo : EIATTR_COOP_GROUP_INSTR_OFFSETS
	.align		4
.L_26:
        /*5518*/ 	.byte	0x04, 0x28
        /*551a*/ 	.short	(.L_28 - .L_27)


	//   ....[0]....
.L_27:
        /*551c*/ 	.word	0x00000070


	//   ....[1]....
        /*5520*/ 	.word	0x00000080


	//   ....[2]....
        /*5524*/ 	.word	0x000001a0


	//   ....[3]....
        /*5528*/ 	.word	0x00000530


	//   ....[4]....
        /*552c*/ 	.word	0x00000920


	//   ....[5]....
        /*5530*/ 	.word	0x00002a60


	//----- nvinfo : EIATTR_REG_RECONFIG
	.align		4
.L_28:
        /*5534*/ 	.byte	0x01, 0x54
	.zero		2


	//----- nvinfo : EIATTR_MBARRIER_INSTR_OFFSETS
	.align		4
        /*5538*/ 	.byte	0x04, 0x39
        /*553a*/ 	.short	(.L_30 - .L_29)


	//   ....[0]....
.L_29:
        /*553c*/ 	.word	0x00000340
        /*5540*/ 	.word	0x000000ff
        /*5544*/ 	.word	0x00000000
        /*5548*/ 	.short	0x0100
        /*554a*/ 	.byte	0x09
	.zero		1


	//   ....[1]....
        /*554c*/ 	.word	0x00000350
        /*5550*/ 	.word	0x000000ff
        /*5554*/ 	.word	0x00000070
        /*5558*/ 	.short	0x0100
        /*555a*/ 	.byte	0x09
	.zero		1


	//   ....[2]....
        /*555c*/ 	.word	0x00000360
        /*5560*/ 	.word	0x000000ff
        /*5564*/ 	.word	0x00000008
        /*5568*/ 	.short	0x0100
        /*556a*/ 	.byte	0x09
	.zero		1


	//   ....[3]....
        /*556c*/ 	.word	0x00000370
        /*5570*/ 	.word	0x000000ff
        /*5574*/ 	.word	0x00000078
        /*5578*/ 	.short	0x0100
        /*557a*/ 	.byte	0x09
	.zero		1


	//   ....[4]....
        /*557c*/ 	.word	0x00000380
        /*5580*/ 	.word	0x000000ff
        /*5584*/ 	.word	0x00000010
        /*5588*/ 	.short	0x0100
        /*558a*/ 	.byte	0x09
	.zero		1


	//   ....[5]....
        /*558c*/ 	.word	0x00000390
        /*5590*/ 	.word	0x000000ff
        /*5594*/ 	.word	0x00000080
        /*5598*/ 	.short	0x0100
        /*559a*/ 	.byte	0x09
	.zero		1


	//   ....[6]....
        /*559c*/ 	.word	0x000003a0
        /*55a0*/ 	.word	0x000000ff
        /*55a4*/ 	.word	0x00000018
        /*55a8*/ 	.short	0x0100
        /*55aa*/ 	.byte	0x09
	.zero		1


	//   ....[7]....
        /*55ac*/ 	.word	0x000003b0
        /*55b0*/ 	.word	0x000000ff
        /*55b4*/ 	.word	0x00000088
        /*55b8*/ 	.short	0x0100
        /*55ba*/ 	.byte	0x09
	.zero		1


	//   ....[8]....
        /*55bc*/ 	.word	0x000003c0
        /*55c0*/ 	.word	0x000000ff
        /*55c4*/ 	.word	0x00000020
        /*55c8*/ 	.short	0x0100
        /*55ca*/ 	.byte	0x09
	.zero		1


	//   ....[9]....
        /*55cc*/ 	.word	0x000003d0
        /*55d0*/ 	.word	0x000000ff
        /*55d4*/ 	.word	0x00000090
        /*55d8*/ 	.short	0x0100
        /*55da*/ 	.byte	0x09
	.zero		1


	//   ....[10]....
        /*55dc*/ 	.word	0x000003e0
        /*55e0*/ 	.word	0x000000ff
        /*55e4*/ 	.word	0x00000028
        /*55e8*/ 	.short	0x0100
        /*55ea*/ 	.byte	0x09
	.zero		1


	//   ....[11]....
        /*55ec*/ 	.word	0x000003f0
        /*55f0*/ 	.word	0x000000ff
        /*55f4*/ 	.word	0x00000098
        /*55f8*/ 	.short	0x0100
        /*55fa*/ 	.byte	0x09
	.zero		1


	//   ....[12]....
        /*55fc*/ 	.word	0x00000400
        /*5600*/ 	.word	0x000000ff
        /*5604*/ 	.word	0x00000030
        /*5608*/ 	.short	0x0100
        /*560a*/ 	.byte	0x09
	.zero		1


	//   ....[13]....
        /*560c*/ 	.word	0x00000410
        /*5610*/ 	.word	0x000000ff
        /*5614*/ 	.word	0x000000a0
        /*5618*/ 	.short	0x0100
        /*561a*/ 	.byte	0x09
	.zero		1


	//   ....[14]....
        /*561c*/ 	.word	0x00000420
        /*5620*/ 	.word	0x000000ff
        /*5624*/ 	.word	0x00000038
        /*5628*/ 	.short	0x0100
        /*562a*/ 	.byte	0x09
	.zero		1


	//   ....[15]....
        /*562c*/ 	.word	0x00000430
        /*5630*/ 	.word	0x000000ff
        /*5634*/ 	.word	0x000000a8
        /*5638*/ 	.short	0x0100
        /*563a*/ 	.byte	0x09
	.zero		1


	//   ....[16]....
        /*563c*/ 	.word	0x00000440
        /*5640*/ 	.word	0x000000ff
        /*5644*/ 	.word	0x00000040
        /*5648*/ 	.short	0x0100
        /*564a*/ 	.byte	0x09
	.zero		1


	//   ....[17]....
        /*564c*/ 	.word	0x00000450
        /*5650*/ 	.word	0x000000ff
        /*5654*/ 	.word	0x000000b0
        /*5658*/ 	.short	0x0100
        /*565a*/ 	.byte	0x09
	.zero		1


	//   ....[18]....
        /*565c*/ 	.word	0x00000460
        /*5660*/ 	.word	0x000000ff
        /*5664*/ 	.word	0x00000048
        /*5668*/ 	.short	0x0100
        /*566a*/ 	.byte	0x09
	.zero		1


	//   ....[19]....
        /*566c*/ 	.word	0x00000470
        /*5670*/ 	.word	0x000000ff
        /*5674*/ 	.word	0x000000b8
        /*5678*/ 	.short	0x0100
        /*567a*/ 	.byte	0x09
	.zero		1


	//   ....[20]....
        /*567c*/ 	.word	0x00000480
        /*5680*/ 	.word	0x000000ff
        /*5684*/ 	.word	0x00000050
        /*5688*/ 	.short	0x0100
        /*568a*/ 	.byte	0x09
	.zero		1


	//   ....[21]....
        /*568c*/ 	.word	0x00000490
        /*5690*/ 	.word	0x000000ff
        /*5694*/ 	.word	0x000000c0
        /*5698*/ 	.short	0x0100
        /*569a*/ 	.byte	0x09
	.zero		1


	//   ....[22]....
        /*569c*/ 	.word	0x000004a0
        /*56a0*/ 	.word	0x000000ff
        /*56a4*/ 	.word	0x00000058
        /*56a8*/ 	.short	0x0100
        /*56aa*/ 	.byte	0x09
	.zero		1


	//   ....[23]....
        /*56ac*/ 	.word	0x000004b0
        /*56b0*/ 	.word	0x000000ff
        /*56b4*/ 	.word	0x000000c8
        /*56b8*/ 	.short	0x0100
        /*56ba*/ 	.byte	0x09
	.zero		1


	//   ....[24]....
        /*56bc*/ 	.word	0x000004c0
        /*56c0*/ 	.word	0x000000ff
        /*56c4*/ 	.word	0x00000060
        /*56c8*/ 	.short	0x0100
        /*56ca*/ 	.byte	0x09
	.zero		1


	//   ....[25]....
        /*56cc*/ 	.word	0x000004d0
        /*56d0*/ 	.word	0x000000ff
        /*56d4*/ 	.word	0x000000d0
        /*56d8*/ 	.short	0x0100
        /*56da*/ 	.byte	0x09
	.zero		1


	//   ....[26]....
        /*56dc*/ 	.word	0x000004e0
        /*56e0*/ 	.word	0x000000ff
        /*56e4*/ 	.word	0x00000068
        /*56e8*/ 	.short	0x0100
        /*56ea*/ 	.byte	0x09
	.zero		1


	//   ....[27]....
        /*56ec*/ 	.word	0x000004f0
        /*56f0*/ 	.word	0x000000ff
        /*56f4*/ 	.word	0x000000d8
        /*56f8*/ 	.short	0x0100
        /*56fa*/ 	.byte	0x09
	.zero		1


	//   ....[28]....
        /*56fc*/ 	.word	0x000008a0
        /*5700*/ 	.word	0x000000ff
        /*5704*/ 	.word	0x000000f0
        /*5708*/ 	.short	0x0100
        /*570a*/ 	.byte	0x06
	.zero		1


	//   ....[29]....
        /*570c*/ 	.word	0x000008d0
        /*5710*/ 	.word	0x000000ff
        /*5714*/ 	.word	0x000000f8
        /*5718*/ 	.short	0x0100
        /*571a*/ 	.byte	0x06
	.zero		1


	//   ....[30]....
        /*571c*/ 	.word	0x00002e70
        /*5720*/ 	.word	0x000000ff
        /*5724*/ 	.word	0x00000000
        /*5728*/ 	.short	0x010a
        /*572a*/ 	.byte	0x07
	.zero		1


	//   ....[31]....
        /*572c*/ 	.word	0x00002ed0
        /*5730*/ 	.word	0x000000ff
        /*5734*/ 	.word	0x00000000
        /*5738*/ 	.short	0x010a
        /*573a*/ 	.byte	0x07
	.zero		1


	//   ....[32]....
        /*573c*/ 	.word	0x00006690
        /*5740*/ 	.word	0x000000ff
        /*5744*/ 	.word	0x00000000
        /*5748*/ 	.short	0x010a
        /*574a*/ 	.byte	0x0f
	.zero		1


	//   ....[33]....
        /*574c*/ 	.word	0x000066d0
        /*5750*/ 	.word	0x000000ff
        /*5754*/ 	.word	0x00000000
        /*5758*/ 	.short	0x010a
        /*575a*/ 	.byte	0x0f
	.zero		1


	//   ....[34]....
        /*575c*/ 	.word	0x0000b370
        /*5760*/ 	.word	0x00000003
        /*5764*/ 	.word	0x00000000
        /*5768*/ 	.short	0x0101
        /*576a*/ 	.byte	0x3f
	.zero		1


	//   ....[35]....
        /*576c*/ 	.word	0x0000ee50
        /*5770*/ 	.word	0x00000000
        /*5774*/ 	.word	0x00000000
        /*5778*/ 	.short	0x0101
        /*577a*/ 	.byte	0x3f
	.zero		1


	//   ....[36]....
        /*577c*/ 	.word	0x000228f0
        /*5780*/ 	.word	0x00000012
        /*5784*/ 	.word	0x00000070
        /*5788*/ 	.short	0x010a
        /*578a*/ 	.byte	0x3f
	.zero		1


	//   ....[37]....
        /*578c*/ 	.word	0x00022c90
        /*5790*/ 	.word	0x00000002
        /*5794*/ 	.word	0x000000f8
        /*5798*/ 	.short	0x0101
        /*579a*/ 	.byte	0x3f
	.zero		1


	//   ....[38]....
        /*579c*/ 	.word	0x00023430
        /*57a0*/ 	.word	0x00000005
        /*57a4*/ 	.word	0x00000000
        /*57a8*/ 	.short	0x010a
        /*57aa*/ 	.byte	0x3f
	.zero		1


	//   ....[39]....
        /*57ac*/ 	.word	0x000234c0
        /*57b0*/ 	.word	0x00000007
        /*57b4*/ 	.word	0x00000000
        /*57b8*/ 	.short	0x010a
        /*57ba*/ 	.byte	0x3f
	.zero		1


	//   ....[40]....
        /*57bc*/ 	.word	0x00023550
        /*57c0*/ 	.word	0x00000007
        /*57c4*/ 	.word	0x00000000
        /*57c8*/ 	.short	0x010a
        /*57ca*/ 	.byte	0x3f
	.zero		1


	//   ....[41]....
        /*57cc*/ 	.word	0x000235e0
        /*57d0*/ 	.word	0x00000007
        /*57d4*/ 	.word	0x00000000
        /*57d8*/ 	.short	0x010a
        /*57da*/ 	.byte	0x3f
	.zero		1


	//   ....[42]....
        /*57dc*/ 	.word	0x00023670
        /*57e0*/ 	.word	0x00000007
        /*57e4*/ 	.word	0x00000000
        /*57e8*/ 	.short	0x010a
        /*57ea*/ 	.byte	0x3f
	.zero		1


	//   ....[43]....
        /*57ec*/ 	.word	0x00023700
        /*57f0*/ 	.word	0x00000007
        /*57f4*/ 	.word	0x00000000
        /*57f8*/ 	.short	0x010a
        /*57fa*/ 	.byte	0x3f
	.zero		1


	//   ....[44]....
        /*57fc*/ 	.word	0x00023790
        /*5800*/ 	.word	0x00000007
        /*5804*/ 	.word	0x00000000
        /*5808*/ 	.short	0x010a
        /*580a*/ 	.byte	0x3f
	.zero		1


	//   ....[45]....
        /*580c*/ 	.word	0x00023820
        /*5810*/ 	.word	0x00000007
        /*5814*/ 	.word	0x00000000
        /*5818*/ 	.short	0x010a
        /*581a*/ 	.byte	0x3f
	.zero		1


	//   ....[46]....
        /*581c*/ 	.word	0x000238b0
        /*5820*/ 	.word	0x00000007
        /*5824*/ 	.word	0x00000000
        /*5828*/ 	.short	0x010a
        /*582a*/ 	.byte	0x3f
	.zero		1


	//   ....[47]....
        /*582c*/ 	.word	0x00023940
        /*5830*/ 	.word	0x00000007
        /*5834*/ 	.word	0x00000000
        /*5838*/ 	.short	0x010a
        /*583a*/ 	.byte	0x3f
	.zero		1


	//   ....[48]....
        /*583c*/ 	.word	0x000239d0
        /*5840*/ 	.word	0x00000007
        /*5844*/ 	.word	0x00000000
        /*5848*/ 	.short	0x010a
        /*584a*/ 	.byte	0x3f
	.zero		1


	//   ....[49]....
        /*584c*/ 	.word	0x00023a60
        /*5850*/ 	.word	0x00000007
        /*5854*/ 	.word	0x00000000
        /*5858*/ 	.short	0x010a
        /*585a*/ 	.byte	0x3f
	.zero		1


	//   ....[50]....
        /*585c*/ 	.word	0x00023af0
        /*5860*/ 	.word	0x00000007
        /*5864*/ 	.word	0x00000000
        /*5868*/ 	.short	0x010a
        /*586a*/ 	.byte	0x3f
	.zero		1


	//   ....[51]....
        /*586c*/ 	.word	0x00023b80
        /*5870*/ 	.word	0x00000003
        /*5874*/ 	.word	0x00000000
        /*5878*/ 	.short	0x010a
        /*587a*/ 	.byte	0x3f
	.zero		1


	//   ....[52]....
        /*587c*/ 	.word	0x00023bf0
        /*5880*/ 	.word	0x00000003
        /*5884*/ 	.word	0x00000000
        /*5888*/ 	.short	0x010a
        /*588a*/ 	.byte	0x3f
	.zero		1


	//   ....[53]....
        /*588c*/ 	.word	0x00023c60
        /*5890*/ 	.word	0x00000000
        /*5894*/ 	.word	0x00000000
        /*5898*/ 	.short	0x010a
        /*589a*/ 	.byte	0x3f
	.zero		1


	//   ....[54]....
        /*589c*/ 	.word	0x00023d40
        /*58a0*/ 	.word	0x00000012
        /*58a4*/ 	.word	0x00000070
        /*58a8*/ 	.short	0x010a
        /*58aa*/ 	.byte	0x3f
	.zero		1


	//   ....[55]....
        /*58ac*/ 	.word	0x00023e10
        /*58b0*/ 	.word	0x00000005
        /*58b4*/ 	.word	0x00000000
        /*58b8*/ 	.short	0x010a
        /*58ba*/ 	.byte	0x3f
	.zero		1


	//   ....[56]....
        /*58bc*/ 	.word	0x00023e60
        /*58c0*/ 	.word	0x00000007
        /*58c4*/ 	.word	0x00000000
        /*58c8*/ 	.short	0x010a
        /*58ca*/ 	.byte	0x3f
	.zero		1


	//   ....[57]....
        /*58cc*/ 	.word	0x00023eb0
        /*58d0*/ 	.word	0x00000007
        /*58d4*/ 	.word	0x00000000
        /*58d8*/ 	.short	0x010a
        /*58da*/ 	.byte	0x3f
	.zero		1


	//   ....[58]....
        /*58dc*/ 	.word	0x00023f00
        /*58e0*/ 	.word	0x00000007
        /*58e4*/ 	.word	0x00000000
        /*58e8*/ 	.short	0x010a
        /*58ea*/ 	.byte	0x3f
	.zero		1


	//   ....[59]....
        /*58ec*/ 	.word	0x00023f50
        /*58f0*/ 	.word	0x00000007
        /*58f4*/ 	.word	0x00000000
        /*58f8*/ 	.short	0x010a
        /*58fa*/ 	.byte	0x3f
	.zero		1


	//   ....[60]....
        /*58fc*/ 	.word	0x00023fa0
        /*5900*/ 	.word	0x00000007
        /*5904*/ 	.word	0x00000000
        /*5908*/ 	.short	0x010a
        /*590a*/ 	.byte	0x3f
	.zero		1


	//   ....[61]....
        /*590c*/ 	.word	0x00023ff0
        /*5910*/ 	.word	0x00000007
        /*5914*/ 	.word	0x00000000
        /*5918*/ 	.short	0x010a
        /*591a*/ 	.byte	0x3f
	.zero		1


	//   ....[62]....
        /*591c*/ 	.word	0x00024040
        /*5920*/ 	.word	0x00000007
        /*5924*/ 	.word	0x00000000
        /*5928*/ 	.short	0x010a
        /*592a*/ 	.byte	0x3f
	.zero		1


	//   ....[63]....
        /*592c*/ 	.word	0x00024090
        /*5930*/ 	.word	0x00000007
        /*5934*/ 	.word	0x00000000
        /*5938*/ 	.short	0x010a
        /*593a*/ 	.byte	0x3f
	.zero		1


	//   ....[64]....
        /*593c*/ 	.word	0x000240e0
        /*5940*/ 	.word	0x00000007
        /*5944*/ 	.word	0x00000000
        /*5948*/ 	.short	0x010a
        /*594a*/ 	.byte	0x3f
	.zero		1


	//   ....[65]....
        /*594c*/ 	.word	0x00024130
        /*5950*/ 	.word	0x00000007
        /*5954*/ 	.word	0x00000000
        /*5958*/ 	.short	0x010a
        /*595a*/ 	.byte	0x3f
	.zero		1


	//   ....[66]....
        /*595c*/ 	.word	0x00024180
        /*5960*/ 	.word	0x00000007
        /*5964*/ 	.word	0x00000000
        /*5968*/ 	.short	0x010a
        /*596a*/ 	.byte	0x3f
	.zero		1


	//   ....[67]....
        /*596c*/ 	.word	0x000241d0
        /*5970*/ 	.word	0x00000007
        /*5974*/ 	.word	0x00000000
        /*5978*/ 	.short	0x010a
        /*597a*/ 	.byte	0x3f
	.zero		1


	//----- nvinfo : EIATTR_NUM_MBARRIERS
	.align		4
.L_30:
        /*597c*/ 	.byte	0x03, 0x38
        /*597e*/ 	.short	0x001e


	//----- nvinfo : EIATTR_EXIT_INSTR_OFFSETS
	.align		4
        /*5980*/ 	.byte	0x04, 0x1c
        /*5982*/ 	.short	(.L_32 - .L_31)


	//   ....[0]....
.L_31:
        /*5984*/ 	.word	0x00000ab0


	//   ....[1]....
        /*5988*/ 	.word	0x00001350


	//   ....[2]....
        /*598c*/ 	.word	0x00021ff0


	//   ....[3]....
        /*5990*/ 	.word	0x00022590


	//   ....[4]....
        /*5994*/ 	.word	0x00023bd0


	//----- nvinfo : EIATTR_MAX_THREADS
	.align		4
.L_32:
        /*5998*/ 	.byte	0x04, 0x05
        /*599a*/ 	.short	(.L_34 - .L_33)
.L_33:
        /*599c*/ 	.word	0x00000180
        /*59a0*/ 	.word	0x00000001
        /*59a4*/ 	.word	0x00000001


	//----- nvinfo : EIATTR_CRS_STACK_SIZE
	.align		4
.L_34:
        /*59a8*/ 	.byte	0x04, 0x1e
        /*59aa*/ 	.short	(.L_36 - .L_35)
.L_35:
        /*59ac*/ 	.word	0x00000000


	//----- nvinfo : EIATTR_CBANK_PARAM_SIZE
	.align		4
.L_36:
        /*59b0*/ 	.byte	0x03, 0x19
        /*59b2*/ 	.short	0x0470


	//----- nvinfo : EIATTR_PARAM_CBANK
	.align		4
        /*59b4*/ 	.byte	0x04, 0x0a
        /*59b6*/ 	.short	(.L_38 - .L_37)
	.align		4
.L_37:
        /*59b8*/ 	.word	index@(.nv.constant0._ZN7cutlass13device_kernelINS_4gemm6kernel13GemmUniversalIN4cute5tupleIJiiiiEEENS1_10collective13CollectiveMmaINS1_37MainloopSm90TmaGmmaWarpSpecializedFP8ILi14ENS5_IJNS4_1CILi1EEENSA_ILi2EEESB_EEENS1_35KernelTmaWarpSpecializedCooperativeEEENS5_IJNSA_ILi256EEESG_NSA_ILi32EEEEEENS_12float_e4m3_tENS5_IJlSB_lEEESJ_SK_NS4_8TiledMMAINS4_8MMA_AtomIJNS4_4SM904GMMA31MMA_64x256x32_F32E4M3E4M3_SS_TNILNSO_7ScaleInE1ELSQ_1EEEEEENS4_6LayoutINS5_IJSC_SB_SB_EEENS5_IJSB_NSA_ILi0EEESV_EEEEENS5_IJNS4_10UnderscoreESY_SY_EEEEENS4_23SM90_TMA_LOAD_MULTICASTENS4_14ComposedLayoutINS4_7SwizzleILi1ELi4ELi3EEENS4_18smem_ptr_flag_bitsILi8EEENST_INS5_IJNSA_ILi8EEESH_EEENS5_IJSH_SB_EEEEEEEvNS4_8identityENS4_13SM90_TMA_LOADES1B_vS1C_EENS_8epilogue10collective6detail29Sm90TmaWarpSpecializedAdapterINS1G_15DefaultEpilogueISJ_SK_SK_NS1F_6thread17LinearCombinationISJ_Li1EffLNS1K_9ScaleType4KindE0ELNS_15FloatRoundStyleE2ESJ_EENS1_15EpilogueDefaultEEEEEvvEEEEvNT_6ParamsE)
        /*59bc*/ 	.short	0x0210
        /*59be*/ 	.short	0x0470


	//----- nvinfo : EIATTR_SW_WAR
	.align		4
.L_38:
        /*59c0*/ 	.byte	0x04, 0x36
        /*59c2*/ 	.short	(.L_40 - .L_39)
.L_39:
        /*59c4*/ 	.word	0x00000008
.L_40:


//--------------------- .nv.callgraph             --------------------------
	.section	.nv.callgraph,"",@"SHT_CUDA_CALLGRAPH"
	.align	4
	.sectionentsize	8
	.align		4
        /*0000*/ 	.word	0x00000000
	.align		4
        /*0004*/ 	.word	0xffffffff
	.align		4
        /*0008*/ 	.word	0x00000000
	.align		4
        /*000c*/ 	.word	0xfffffffe
	.align		4
        /*0010*/ 	.word	0x00000000
	.align		4
        /*0014*/ 	.word	0xfffffffd
	.align		4
        /*0018*/ 	.word	0x00000000
	.align		4
        /*001c*/ 	.word	0xfffffffc


//--------------------- .nv.constant4             --------------------------
	.section	.nv.constant4,"a",@progbits
	.align	8
	.align		8
.nv.constant4:
        /*0000*/ 	.dword	_ZN40_INTERNAL_e793c887_4_k_cu_89018ae5_193604cuda3std3__45__cpo5beginE
	.align		8
        /*0008*/ 	.dword	_ZN40_INTERNAL_e793c887_4_k_cu_89018ae5_193604cuda3std3__45__cpo3endE
	.align		8
        /*0010*/ 	.dword	_ZN40_INTERNAL_e793c887_4_k_cu_89018ae5_193604cuda3std3__45__cpo6cbeginE
	.align		8
        /*0018*/ 	.dword	_ZN40_INTERNAL_e793c887_4_k_cu_89018ae5_193604cuda3std3__45__cpo4cendE
	.align		8
        /*0020*/ 	.dword	_ZN40_INTERNAL_e793c887_4_k_cu_89018ae5_193604cuda3std3__442_GLOBAL__N__e793c887_4_k_cu_89018ae5_193606ignoreE
	.align		8
        /*0028*/ 	.dword	_ZN40_INTERNAL_e793c887_4_k_cu_89018ae5_193604cuda3std3__419piecewise_constructE
	.align		8
        /*0030*/ 	.dword	_ZN40_INTERNAL_e793c887_4_k_cu_89018ae5_193604cuda3std3__48in_placeE
	.align		8
        /*0038*/ 	.dword	_ZN40_INTERNAL_e793c887_4_k_cu_89018ae5_193604cuda3std6ranges3__45__cpo4swapE
	.align		8
        /*0040*/ 	.dword	_ZN40_INTERNAL_e793c887_4_k_cu_89018ae5_193604cuda3std6ranges3__45__cpo9iter_moveE
	.align		8
        /*0048*/ 	.dword	_ZN40_INTERNAL_e793c887_4_k_cu_89018ae5_193604cute7productE
	.align		8
        /*0050*/ 	.dword	_ZN40_INTERNAL_e793c887_4_k_cu_89018ae5_193604cute1_E


//--------------------- .text._ZN7cutlass13device_kernelINS_4gemm6kernel13GemmUniversalIN4cute5tupleIJiiiiEEENS1_10collective13CollectiveMmaINS1_37MainloopSm90TmaGmmaWarpSpecializedFP8ILi14ENS5_IJNS4_1CILi1EEENSA_ILi2EEESB_EEENS1_35KernelTmaWarpSpecializedCooperativeEEENS5_IJNSA_ILi256EEESG_NSA_ILi32EEEEEENS_12float_e4m3_tENS5_IJlSB_lEEESJ_SK_NS4_8TiledMMAINS4_8MMA_AtomIJNS4_4SM904GMMA31MMA_64x256x32_F32E4M3E4M3_SS_TNILNSO_7ScaleInE1ELSQ_1EEEEEENS4_6LayoutINS5_IJSC_SB_SB_EEENS5_IJSB_NSA_ILi0EEESV_EEEEENS5_IJNS4_10UnderscoreESY_SY_EEEEENS4_23SM90_TMA_LOAD_MULTICASTENS4_14ComposedLayoutINS4_7SwizzleILi1ELi4ELi3EEENS4_18smem_ptr_flag_bitsILi8EEENST_INS5_IJNSA_ILi8EEESH_EEENS5_IJSH_SB_EEEEEEEvNS4_8identityENS4_13SM90_TMA_LOADES1B_vS1C_EENS_8epilogue10collective6detail29Sm90TmaWarpSpecializedAdapterINS1G_15DefaultEpilogueISJ_SK_SK_NS1F_6thread17LinearCombinationISJ_Li1EffLNS1K_9ScaleType4KindE0ELNS_15FloatRoundStyleE2ESJ_EENS1_15EpilogueDefaultEEEEEvvEEEEvNT_6ParamsE --------------------------
	.section	.text._ZN7cutlass13device_kernelINS_4gemm6kernel13GemmUniversalIN4cute5tupleIJiiiiEEENS1_10collective13CollectiveMmaINS1_37MainloopSm90TmaGmmaWarpSpecializedFP8ILi14ENS5_IJNS4_1CILi1EEENSA_ILi2EEESB_EEENS1_35KernelTmaWarpSpecializedCooperativeEEENS5_IJNSA_ILi256EEESG_NSA_ILi32EEEEEENS_12float_e4m3_tENS5_IJlSB_lEEESJ_SK_NS4_8TiledMMAINS4_8MMA_AtomIJNS4_4SM904GMMA31MMA_64x256x32_F32E4M3E4M3_SS_TNILNSO_7ScaleInE1ELSQ_1EEEEEENS4_6LayoutINS5_IJSC_SB_SB_EEENS5_IJSB_NSA_ILi0EEESV_EEEEENS5_IJNS4_10UnderscoreESY_SY_EEEEENS4_23SM90_TMA_LOAD_MULTICASTENS4_14ComposedLayoutINS4_7SwizzleILi1ELi4ELi3EEENS4_18smem_ptr_flag_bitsILi8EEENST_INS5_IJNSA_ILi8EEESH_EEENS5_IJSH_SB_EEEEEEEvNS4_8identityENS4_13SM90_TMA_LOADES1B_vS1C_EENS_8epilogue10collective6detail29Sm90TmaWarpSpecializedAdapterINS1G_15DefaultEpilogueISJ_SK_SK_NS1F_6thread17LinearCombinationISJ_Li1EffLNS1K_9ScaleType4KindE0ELNS_15FloatRoundStyleE2ESJ_EENS1_15EpilogueDefaultEEEEEvvEEEEvNT_6ParamsE,"ax",@progbits
	.align	128
.text._ZN7cutlass13device_kernelINS_4gemm6kernel13GemmUniversalIN4cute5tupleIJiiiiEEENS1_10collective13CollectiveMmaINS1_37MainloopSm90TmaGmmaWarpSpecializedFP8ILi14ENS5_IJNS4_1CILi1EEENSA_ILi2EEESB_EEENS1_35KernelTmaWarpSpecializedCooperativeEEENS5_IJNSA_ILi256EEESG_NSA_ILi32EEEEEENS_12float_e4m3_tENS5_IJlSB_lEEESJ_SK_NS4_8TiledMMAINS4_8MMA_AtomIJNS4_4SM904GMMA31MMA_64x256x32_F32E4M3E4M3_SS_TNILNSO_7ScaleInE1ELSQ_1EEEEEENS4_6LayoutINS5_IJSC_SB_SB_EEENS5_IJSB_NSA_ILi0EEESV_EEEEENS5_IJNS4_10UnderscoreESY_SY_EEEEENS4_23SM90_TMA_LOAD_MULTICASTENS4_14ComposedLayoutINS4_7SwizzleILi1ELi4ELi3EEENS4_18smem_ptr_flag_bitsILi8EEENST_INS5_IJNSA_ILi8EEESH_EEENS5_IJSH_SB_EEEEEEEvNS4_8identityENS4_13SM90_TMA_LOADES1B_vS1C_EENS_8epilogue10collective6detail29Sm90TmaWarpSpecializedAdapterINS1G_15DefaultEpilogueISJ_SK_SK_NS1F_6thread17LinearCombinationISJ_Li1EffLNS1K_9ScaleType4KindE0ELNS_15FloatRoundStyleE2ESJ_EENS1_15EpilogueDefaultEEEEEvvEEEEvNT_6ParamsE:
        .type           _ZN7cutlass13device_kernelINS_4gemm6kernel13GemmUniversalIN4cute5tupleIJiiiiEEENS1_10collective13CollectiveMmaINS1_37MainloopSm90TmaGmmaWarpSpecializedFP8ILi14ENS5_IJNS4_1CILi1EEENSA_ILi2EEESB_EEENS1_35KernelTmaWarpSpecializedCooperativeEEENS5_IJNSA_ILi256EEESG_NSA_ILi32EEEEEENS_12float_e4m3_tENS5_IJlSB_lEEESJ_SK_NS4_8TiledMMAINS4_8MMA_AtomIJNS4_4SM904GMMA31MMA_64x256x32_F32E4M3E4M3_SS_TNILNSO_7ScaleInE1ELSQ_1EEEEEENS4_6LayoutINS5_IJSC_SB_SB_EEENS5_IJSB_NSA_ILi0EEESV_EEEEENS5_IJNS4_10UnderscoreESY_SY_EEEEENS4_23SM90_TMA_LOAD_MULTICASTENS4_14ComposedLayoutINS4_7SwizzleILi1ELi4ELi3EEENS4_18smem_ptr_flag_bitsILi8EEENST_INS5_IJNSA_ILi8EEESH_EEENS5_IJSH_SB_EEEEEEEvNS4_8identityENS4_13SM90_TMA_LOADES1B_vS1C_EENS_8epilogue10collective6detail29Sm90TmaWarpSpecializedAdapterINS1G_15DefaultEpilogueISJ_SK_SK_NS1F_6thread17LinearCombinationISJ_Li1EffLNS1K_9ScaleType4KindE0ELNS_15FloatRoundStyleE2ESJ_EENS1_15EpilogueDefaultEEEEEvvEEEEvNT_6ParamsE,@function
        .size           _ZN7cutlass13device_kernelINS_4gemm6kernel13GemmUniversalIN4cute5tupleIJiiiiEEENS1_10collective13CollectiveMmaINS1_37MainloopSm90TmaGmmaWarpSpecializedFP8ILi14ENS5_IJNS4_1CILi1EEENSA_ILi2EEESB_EEENS1_35KernelTmaWarpSpecializedCooperativeEEENS5_IJNSA_ILi256EEESG_NSA_ILi32EEEEEENS_12float_e4m3_tENS5_IJlSB_lEEESJ_SK_NS4_8TiledMMAINS4_8MMA_AtomIJNS4_4SM904GMMA31MMA_64x256x32_F32E4M3E4M3_SS_TNILNSO_7ScaleInE1ELSQ_1EEEEEENS4_6LayoutINS5_IJSC_SB_SB_EEENS5_IJSB_NSA_ILi0EEESV_EEEEENS5_IJNS4_10UnderscoreESY_SY_EEEEENS4_23SM90_TMA_LOAD_MULTICASTENS4_14ComposedLayoutINS4_7SwizzleILi1ELi4ELi3EEENS4_18smem_ptr_flag_bitsILi8EEENST_INS5_IJNSA_ILi8EEESH_EEENS5_IJSH_SB_EEEEEEEvNS4_8identityENS4_13SM90_TMA_LOADES1B_vS1C_EENS_8epilogue10collective6detail29Sm90TmaWarpSpecializedAdapterINS1G_15DefaultEpilogueISJ_SK_SK_NS1F_6thread17LinearCombinationISJ_Li1EffLNS1K_9ScaleType4KindE0ELNS_15FloatRoundStyleE2ESJ_EENS1_15EpilogueDefaultEEEEEvvEEEEvNT_6ParamsE,(.L_x_611 - _ZN7cutlass13device_kernelINS_4gemm6kernel13GemmUniversalIN4cute5tupleIJiiiiEEENS1_10collective13CollectiveMmaINS1_37MainloopSm90TmaGmmaWarpSpecializedFP8ILi14ENS5_IJNS4_1CILi1EEENSA_ILi2EEESB_EEENS1_35KernelTmaWarpSpecializedCooperativeEEENS5_IJNSA_ILi256EEESG_NSA_ILi32EEEEEENS_12float_e4m3_tENS5_IJlSB_lEEESJ_SK_NS4_8TiledMMAINS4_8MMA_AtomIJNS4_4SM904GMMA31MMA_64x256x32_F32E4M3E4M3_SS_TNILNSO_7ScaleInE1ELSQ_1EEEEEENS4_6LayoutINS5_IJSC_SB_SB_EEENS5_IJSB_NSA_ILi0EEESV_EEEEENS5_IJNS4_10UnderscoreESY_SY_EEEEENS4_23SM90_TMA_LOAD_MULTICASTENS4_14ComposedLayoutINS4_7SwizzleILi1ELi4ELi3EEENS4_18smem_ptr_flag_bitsILi8EEENST_INS5_IJNSA_ILi8EEESH_EEENS5_IJSH_SB_EEEEEEEvNS4_8identityENS4_13SM90_TMA_LOADES1B_vS1C_EENS_8epilogue10collective6detail29Sm90TmaWarpSpecializedAdapterINS1G_15DefaultEpilogueISJ_SK_SK_NS1F_6thread17LinearCombinationISJ_Li1EffLNS1K_9ScaleType4KindE0ELNS_15FloatRoundStyleE2ESJ_EENS1_15EpilogueDefaultEEEEEvvEEEEvNT_6ParamsE)
        .other          _ZN7cutlass13device_kernelINS_4gemm6kernel13GemmUniversalIN4cute5tupleIJiiiiEEENS1_10collective13CollectiveMmaINS1_37MainloopSm90TmaGmmaWarpSpecializedFP8ILi14ENS5_IJNS4_1CILi1EEENSA_ILi2EEESB_EEENS1_35KernelTmaWarpSpecializedCooperativeEEENS5_IJNSA_ILi256EEESG_NSA_ILi32EEEEEENS_12float_e4m3_tENS5_IJlSB_lEEESJ_SK_NS4_8TiledMMAINS4_8MMA_AtomIJNS4_4SM904GMMA31MMA_64x256x32_F32E4M3E4M3_SS_TNILNSO_7ScaleInE1ELSQ_1EEEEEENS4_6LayoutINS5_IJSC_SB_SB_EEENS5_IJSB_NSA_ILi0EEESV_EEEEENS5_IJNS4_10UnderscoreESY_SY_EEEEENS4_23SM90_TMA_LOAD_MULTICASTENS4_14ComposedLayoutINS4_7SwizzleILi1ELi4ELi3EEENS4_18smem_ptr_flag_bitsILi8EEENST_INS5_IJNSA_ILi8EEESH_EEENS5_IJSH_SB_EEEEEEEvNS4_8identityENS4_13SM90_TMA_LOADES1B_vS1C_EENS_8epilogue10collective6detail29Sm90TmaWarpSpecializedAdapterINS1G_15DefaultEpilogueISJ_SK_SK_NS1F_6thread17LinearCombinationISJ_Li1EffLNS1K_9ScaleType4KindE0ELNS_15FloatRoundStyleE2ESJ_EENS1_15EpilogueDefaultEEEEEvvEEEEvNT_6ParamsE,@"STO_CUDA_ENTRY STV_DEFAULT"
_ZN7cutlass13device_kernelINS_4gemm6kernel13GemmUniversalIN4cute5tupleIJiiiiEEENS1_10collective13CollectiveMmaINS1_37MainloopSm90TmaGmmaWarpSpecializedFP8ILi14ENS5_IJNS4_1CILi1EEENSA_ILi2EEESB_EEENS1_35KernelTmaWarpSpecializedCooperativeEEENS5_IJNSA_ILi256EEESG_NSA_ILi32EEEEEENS_12float_e4m3_tENS5_IJlSB_lEEESJ_SK_NS4_8TiledMMAINS4_8MMA_AtomIJNS4_4SM904GMMA31MMA_64x256x32_F32E4M3E4M3_SS_TNILNSO_7ScaleInE1ELSQ_1EEEEEENS4_6LayoutINS5_IJSC_SB_SB_EEENS5_IJSB_NSA_ILi0EEESV_EEEEENS5_IJNS4_10UnderscoreESY_SY_EEEEENS4_23SM90_TMA_LOAD_MULTICASTENS4_14ComposedLayoutINS4_7SwizzleILi1ELi4ELi3EEENS4_18smem_ptr_flag_bitsILi8EEENST_INS5_IJNSA_ILi8EEESH_EEENS5_IJSH_SB_EEEEEEEvNS4_8identityENS4_13SM90_TMA_LOADES1B_vS1C_EENS_8epilogue10collective6detail29Sm90TmaWarpSpecializedAdapterINS1G_15DefaultEpilogueISJ_SK_SK_NS1F_6thread17LinearCombinationISJ_Li1EffLNS1K_9ScaleType4KindE0ELNS_15FloatRoundStyleE2ESJ_EENS1_15EpilogueDefaultEEEEEvvEEEEvNT_6ParamsE:
[----:B------:R-:W0:Y:S02]  /*0000*/  LDC R1, c[0x0][0x28] ;  /* 0x00000a00ff017b82 */ /* 0x000e240000000800 */
[----:B0-----:R-:W-:Y:S01]  /*0010*/  VIADD R1, R1, 0xfffff988 ;  /* 0xfffff98801017836 */ /* 0x001fe20000000000 */
[----:B------:R-:W0:Y:S01]  /*0020*/  S2R R5, SR_TID.X ;  /* 0x0000000000057919 */ /* 0x000e220000002100 */
[----:B------:R-:W-:Y:S01]  /*0030*/  ELECT P0, URZ, PT ;  /* 0x00000000003f782f */ /* 0x000fe20003800000 */
[----:B------:R-:W-:Y:S01]  /*0040*/  BSSY B0, `(.L_x_0) ;  /* 0x0000015000007945 */ /* 0x000fe20003800000 */
[--C-:B0-----:R-:W-:Y:S02]  /*0050*/  SHF.R.U32.HI R0, RZ, 0x5, R5.reuse ;  /* 0x00000005ff007819 */ /* 0x101fe40000011605 */
[----:B------:R-:W-:-:S03]  /*0060*/  SHF.R.U32.HI R2, RZ, 0x7, R5 ;  /* 0x00000007ff027819 */ /* 0x000fc60000011605 */
[----:B------:R-:W0:Y:S04]  /*0070*/  SHFL.IDX PT, R3, R0, RZ, 0x1f ;  /* 0x00001fff00037589 */ /* 0x000e2800000e0000 */
[----:B------:R-:W1:Y:S01]  /*0080*/  SHFL.IDX PT, R2, R2, RZ, 0x1f ;  /* 0x00001fff02027589 */ /* 0x000e6200000e0000 */
[----:B0-----:R-:W-:Y:S02]  /*0090*/  R2UR UR4, R3 ;  /* 0x00000000030472ca */ /* 0x001fe400000e0000 */
[----:B-1----:R-:W-:-:S11]  /*00a0*/  R2UR UR6, R2 ;  /* 0x00000000020672ca */ /* 0x002fd600000e0000 */
[----:B------:R-:W-:Y:S02]  /*00b0*/  USHF.R.S32.HI UR5, URZ, 0x1f, UR4 ;  /* 0x0000001f3f057899 */ /* 0x000fe40008011404 */
[----:B------:R-:W-:Y:S02]  /*00c0*/  ISETP.NE.OR P0, PT, RZ, UR4, !P0 ;  /* 0x00000004ff007c0c */ /* 0x000fe4000c705670 */
[----:B------:R-:W-:-:S04]  /*00d0*/  ULEA.HI UR5, UR5, UR4, URZ, 0x2 ;  /* 0x0000000405057291 */ /* 0x000fc8000f8f103f */
[----:B------:R-:W-:-:S04]  /*00e0*/  ULOP3.LUT UR5, UR5, 0xfffffffc, URZ, 0xc0, !UPT ;  /* 0xfffffffc05057892 */ /* 0x000fc8000f8ec03f */
[----:B------:R-:W-:-:S03]  /*00f0*/  UIADD3 UR8, UR4, -UR5, URZ ;  /* 0x8000000504087290 */ /* 0x000fc6000fffe03f */
[----:B------:R-:W-:Y:S09]  /*0100*/  @P0 BRA `(.L_x_1) ;  /* 0x0000000000200947 */ /* 0x000ff20003800000 */
[----:B------:R-:W-:Y:S02]  /*0110*/  ULDC.64 UR4, c[0x0][0x198] ;  /* 0x0000660000047ab9 */ /* 0x000fe40000000a00 */
[----:B------:R-:W-:Y:S02]  /*0120*/  UIADD3 UR10, UP0, UR4, 0xf0, URZ ;  /* 0x000000f0040a7890 */ /* 0x000fe4000ff1e03f */
[----:B------:R-:W-:Y:S02]  /*0130*/  UIADD3 UR4, UP1, UR4, 0x1f0, URZ ;  /* 0x000001f004047890 */ /* 0x000fe4000ff3e03f */
[----:B------:R-:W-:Y:S02]  /*0140*/  UIADD3.X UR11, URZ, UR5, URZ, UP0, !UPT ;  /* 0x000000053f0b7290 */ /* 0x000fe400087fe43f */
[----:B------:R-:W-:-:S07]  /*0150*/  UIADD3.X UR5, URZ, UR5, URZ, UP1, !UPT ;  /* 0x000000053f057290 */ /* 0x000fce0008ffe43f */
[----:B------:R0:W-:Y:S02]  /*0160*/  UTMACCTL.PF [UR10] ;  /* 0x000000000a0079b9 */ /* 0x0001e40008040000 */
[----:B------:R0:W-:Y:S02]  /*0170*/  UTMACCTL.PF [UR4] ;  /* 0x00000000040079b9 */ /* 0x0001e40008040000 */
[----:B0-----:R-:W-:Y:S01]  /*0180*/  NOP ;  /* 0x0000000000007918 */ /* 0x001fe20000000000 */
.L_x_1:
[----:B------:R-:W-:Y:S05]  /*0190*/  BSYNC B0 ;  /* 0x0000000000007941 */ /* 0x000fea0003800000 */
.L_x_0:
[----:B------:R-:W0:Y:S01]  /*01a0*/  SHFL.IDX PT, R3, R0, RZ, 0x1f ;  /* 0x00001fff00037589 */ /* 0x000e2200000e0000 */
[----:B------:R-:W-:Y:S01]  /*01b0*/  UISETP.NE.AND UP0, UPT, UR8, 0x3, UPT ;  /* 0x000000030800788c */ /* 0x000fe2000bf05270 */
[----:B------:R-:W-:Y:S01]  /*01c0*/  ISETP.NE.AND P2, PT, RZ, UR6, PT ;  /* 0x00000006ff007c0c */ /* 0x000fe2000bf45270 */
[----:B------:R-:W-:Y:S02]  /*01d0*/  UIADD3 UR10, UR6, -0x1, URZ ;  /* 0xffffffff060a7890 */ /* 0x000fe4000fffe03f */
[----:B------:R-:W-:Y:S02]  /*01e0*/  UISETP.EQ.OR UP0, UPT, UR8, URZ, !UP0 ;  /* 0x0000003f0800728c */ /* 0x000fe4000c702670 */
[----:B------:R-:W-:Y:S02]  /*01f0*/  UISETP.GE.U32.AND UP1, UPT, UR10, 0x2, UPT ;  /* 0x000000020a00788c */ /* 0x000fe4000bf26070 */
[----:B------:R-:W-:-:S04]  /*0200*/  UISETP.EQ.AND UP0, UPT, UR6, URZ, UP0 ;  /* 0x0000003f0600728c */ /* 0x000fc80008702270 */
[----:B------:R-:W-:-:S04]  /*0210*/  USEL UR13, URZ, 0x1, !UP0 ;  /* 0x000000013f0d7887 */ /* 0x000fc8000c000000 */
[----:B------:R-:W-:Y:S01]  /*0220*/  USEL UR13, UR13, 0x2, UP1 ;  /* 0x000000020d0d7887 */ /* 0x000fe20008800000 */
[----:B0-----:R-:W-:-:S13]  /*0230*/  ISETP.NE.AND P0, PT, R3, RZ, PT ;  /* 0x000000ff0300720c */ /* 0x001fda0003f05270 */
[----:B------:R-:W-:Y:S05]  /*0240*/  @P0 BRA `(.L_x_2) ;  /* 0x0000000000b40947 */ /* 0x000fea0003800000 */
[----:B------:R-:W-:Y:S01]  /*0250*/  ELECT P0, URZ, PT ;  /* 0x00000000003f782f */ /* 0x000fe20003800000 */
[----:B------:R-:W-:-:S12]  /*0260*/  BSSY B0, `(.L_x_2) ;  /* 0x000002b000007945 */ /* 0x000fd80003800000 */
[----:B------:R-:W-:Y:S05]  /*0270*/  @!P0 BRA `(.L_x_3) ;  /* 0x0000000000a48947 */ /* 0x000fea0003800000 */
[----:B------:R-:W0:Y:S01]  /*0280*/  S2UR UR9, SR_CgaCtaId ;  /* 0x00000000000979c3 */ /* 0x000e220000008800 */
[----:B------:R-:W-:Y:S01]  /*0290*/  UMOV UR4, 0x400 ;  /* 0x0000040000047882 */ /* 0x000fe20000000000 */
[----:B------:R-:W-:Y:S01]  /*02a0*/  UMOV UR5, 0x1 ;  /* 0x0000000100057882 */ /* 0x000fe20000000000 */
[----:B------:R-:W-:Y:S02]  /*02b0*/  UMOV UR6, 0x4 ;  /* 0x0000000400067882 */ /* 0x000fe40000000000 */
[----:B------:R-:W-:-:S04]  /*02c0*/  UIADD3 UR6, -UR6, 0x100000, URZ ;  /* 0x0010000006067890 */ /* 0x000fc8000fffe13f */
[----:B------:R-:W-:Y:S02]  /*02d0*/  USHF.L.U32 UR7, UR6, 0xb, URZ ;  /* 0x0000000b06077899 */ /* 0x000fe4000800063f */
[----:B------:R-:W-:Y:S02]  /*02e0*/  USHF.L.U32 UR6, UR6, 0x1, URZ ;  /* 0x0000000106067899 */ /* 0x000fe4000800063f */
[----:B0-----:R-:W-:Y:S02]  /*02f0*/  ULEA UR9, UR9, UR4, 0x18 ;  /* 0x0000000409097291 */ /* 0x001fe4000f8ec03f */
[----:B------:R-:W-:-:S04]  /*0300*/  UIADD3 UR4, -UR5, 0x100000, URZ ;  /* 0x0010000005047890 */ /* 0x000fc8000fffe13f */
[----:B------:R-:W-:Y:S02]  /*0310*/  USHF.L.U32 UR5, UR4, 0xb, URZ ;  /* 0x0000000b04057899 */ /* 0x000fe4000800063f */
[----:B------:R-:W-:Y:S01]  /*0320*/  USHF.L.U32 UR4, UR4, 0x1, URZ ;  /* 0x0000000104047899 */ /* 0x000fe2000800063f */
[----:B------:R-:W0:Y:S11]  /*0330*/  FENCE.VIEW.ASYNC.S ;  /* 0x00000000000073c6 */ /* 0x000e360000000000 */
[----:B0-----:R0:W1:Y:S01]  /*0340*/  SYNCS.EXCH.64 URZ, [UR9], UR4 ;  /* 0x00000004093f75b2 */ /* 0x0010620008000100 */
[----:B------:R0:W2:Y:S01]  /*0350*/  SYNCS.EXCH.64 URZ, [UR9+0x70], UR6 ;  /* 0x00007006093f75b2 */ /* 0x0000a20008000100 */
[----:B------:R0:W3:Y:S01]  /*0360*/  SYNCS.EXCH.64 URZ, [UR9+0x8], UR4 ;  /* 0x00000804093f75b2 */ /* 0x0000e20008000100 */
[----:B------:R0:W4:Y:S01]  /*0370*/  SYNCS.EXCH.64 URZ, [UR9+0x78], UR6 ;  /* 0x00007806093f75b2 */ /* 0x0001220008000100 */
[----:B------:R0:W0:Y:S01]  /*0380*/  SYNCS.EXCH.64 URZ, [UR9+0x10], UR4 ;  /* 0x00001004093f75b2 */ /* 0x0000220008000100 */
        /* <DEDUP_REMOVED lines=23> */
[----:B-1234-:R-:W-:Y:S01]  /*0500*/  NOP ;  /* 0x0000000000007918 */ /* 0x01efe20000000000 */
.L_x_3:
[----:B0-----:R-:W-:Y:S05]  /*0510*/  BSYNC B0 ;  /* 0x0000000000007941 */ /* 0x001fea0003800000 */
.L_x_2:
[----:B------:R-:W-:Y:S01]  /*0520*/  SHF.R.S32.HI R4, RZ, 0x1f, R5 ;  /* 0x0000001fff047819 */ /* 0x000fe20000011405 */
[----:B------:R-:W0:Y:S01]  /*0530*/  SHFL.IDX PT, R0, R0, RZ, 0x1f ;  /* 0x00001fff00007589 */ /* 0x000e2200000e0000 */
[----:B------:R-:W-:Y:S01]  /*0540*/  ELECT P0, URZ, PT ;  /* 0x00000000003f782f */ /* 0x000fe20003800000 */
[----:B------:R-:W1:Y:S01]  /*0550*/  S2UR UR9, SR_CTAID.X ;  /* 0x00000000000979c3 */ /* 0x000e620000002500 */
[----:B------:R-:W-:Y:S01]  /*0560*/  LEA.HI R4, R4, R5, RZ, 0x7 ;  /* 0x0000000504047211 */ /* 0x000fe200078f38ff */
[----:B------:R-:W2:Y:S01]  /*0570*/  S2R R2, SR_CTAID.Y ;  /* 0x0000000000027919 */ /* 0x000ea20000002600 */
[----:B------:R-:W-:Y:S01]  /*0580*/  SHF.R.S32.HI R6, RZ, 0x1f, R3 ;  /* 0x0000001fff067819 */ /* 0x000fe20000011403 */
[----:B------:R-:W-:Y:S01]  /*0590*/  ULDC UR4, c[0x0][0x154] ;  /* 0x0000550000047ab9 */ /* 0x000fe20000000800 */
[----:B------:R-:W-:Y:S01]  /*05a0*/  LOP3.LUT R4, R4, 0xffffff80, RZ, 0xc0, !PT ;  /* 0xffffff8004047812 */ /* 0x000fe200078ec0ff */
[----:B------:R-:W-:Y:S01]  /*05b0*/  NOP ;  /* 0x0000000000007918 */ /* 0x000fe20000000000 */
[----:B------:R-:W-:Y:S01]  /*05c0*/  LEA.HI R6, R6, R3, RZ, 0x2 ;  /* 0x0000000306067211 */ /* 0x000fe200078f10ff */
[----:B------:R-:W3:Y:S01]  /*05d0*/  LDC R13, c[0x0][0x148] ;  /* 0x00005200ff0d7b82 */ /* 0x000ee20000000800 */
[----:B------:R-:W-:Y:S01]  /*05e0*/  NOP ;  /* 0x0000000000007918 */ /* 0x000fe20000000000 */
[----:B------:R-:W-:Y:S01]  /*05f0*/  IMAD.IADD R4, R5, 0x1, -R4 ;  /* 0x0000000105047824 */ /* 0x000fe200078e0a04 */
[----:B------:R-:W-:-:S04]  /*0600*/  LOP3.LUT R6, R6, 0x3ffffffc, RZ, 0xc0, !PT ;  /* 0x3ffffffc06067812 */ /* 0x000fc800078ec0ff */
[----:B------:R-:W-:Y:S01]  /*0610*/  SHF.R.S32.HI R5, RZ, 0x1f, R4 ;  /* 0x0000001fff057819 */ /* 0x000fe20000011404 */
[----:B------:R-:W-:Y:S01]  /*0620*/  IMAD.IADD R6, R3, 0x1, -R6 ;  /* 0x0000000103067824 */ /* 0x000fe200078e0a06 */
[----:B------:R-:W4:Y:S02]  /*0630*/  LDC R8, c[0x0][0x144] ;  /* 0x00005100ff087b82 */ /* 0x000f240000000800 */
[----:B------:R-:W-:Y:S02]  /*0640*/  LEA.HI R5, R5, R4, RZ, 0x3 ;  /* 0x0000000405057211 */ /* 0x000fe400078f18ff */
[----:B0-----:R-:W-:Y:S02]  /*0650*/  ISETP.NE.OR P0, PT, R0, RZ, !P0 ;  /* 0x000000ff0000720c */ /* 0x001fe40004705670 */
[--C-:B------:R-:W-:Y:S02]  /*0660*/  SHF.R.S32.HI R0, RZ, 0x3, R5.reuse ;  /* 0x00000003ff007819 */ /* 0x100fe40000011405 */
[----:B------:R-:W-:-:S04]  /*0670*/  SHF.R.S32.HI R5, RZ, 0x1f, R5 ;  /* 0x0000001fff057819 */ /* 0x000fc80000011405 */
[----:B------:R-:W-:-:S04]  /*0680*/  LEA.HI R5, R5, R0, RZ, 0x2 ;  /* 0x0000000005057211 */ /* 0x000fc800078f10ff */
[----:B------:R-:W-:Y:S01]  /*0690*/  LOP3.LUT R5, R5, 0xfffffffc, RZ, 0xc0, !PT ;  /* 0xfffffffc05057812 */ /* 0x000fe200078ec0ff */
[----:B------:R-:W-:Y:S01]  /*06a0*/  VOTEU.ALL UP0, P0 ;  /* 0x00000000003f7886 */ /* 0x000fe20000000000 */
[----:B--2---:R-:W-:Y:S01]  /*06b0*/  I2FP.F32.U32 R7, R2 ;  /* 0x0000000200077245 */ /* 0x004fe20000201000 */
[----:B------:R-:W-:Y:S02]  /*06c0*/  VOTEU.ALL UP1, P0 ;  /* 0x00000000003f7886 */ /* 0x000fe40000020000 */
[----:B------:R-:W-:Y:S01]  /*06d0*/  IMAD.IADD R5, R0, 0x1, -R5 ;  /* 0x0000000100057824 */ /* 0x000fe200078e0a05 */
[----:B------:R-:W0:Y:S01]  /*06e0*/  @!UP0 S2UR UR7, SR_CgaCtaId ;  /* 0x00000000000789c3 */ /* 0x000e220000008800 */
[----:B-1----:R-:W-:Y:S01]  /*06f0*/  I2FP.F32.U32 R0, UR9 ;  /* 0x0000000900007c45 */ /* 0x002fe20008201000 */
[----:B------:R-:W-:Y:S01]  /*0700*/  FMUL R9, R7, UR4 ;  /* 0x0000000407097c20 */ /* 0x000fe20008400000 */
[----:B------:R-:W-:Y:S01]  /*0710*/  IMAD R5, R6, 0x4, R5 ;  /* 0x0000000406057824 */ /* 0x000fe200078e0205 */
[----:B------:R-:W-:Y:S01]  /*0720*/  ULDC UR4, c[0x0][0x150] ;  /* 0x0000540000047ab9 */ /* 0x000fe20000000800 */
[----:B------:R-:W-:Y:S01]  /*0730*/  @!UP0 UMOV UR6, 0x400 ;  /* 0x0000040000068882 */ /* 0x000fe20000000000 */
[----:B------:R-:W-:Y:S01]  /*0740*/  FMUL R7, R0, UR4 ;  /* 0x0000000400077c20 */ /* 0x000fe20008400000 */
[----:B------:R-:W-:Y:S01]  /*0750*/  IMAD.SHL.U32 R0, R5, 0x4, RZ ;  /* 0x0000000405007824 */ /* 0x000fe200078e00ff */
[----:B------:R-:W1:Y:S01]  /*0760*/  LDC R6, c[0x0][0x140] ;  /* 0x00005000ff067b82 */ /* 0x000e620000000800 */
[----:B------:R-:W2:Y:S01]  /*0770*/  F2I.U32.TRUNC.NTZ R9, R9 ;  /* 0x0000000900097305 */ /* 0x000ea2000020f000 */
[----:B------:R-:W-:-:S02]  /*0780*/  UMOV UR4, 0x20 ;  /* 0x0000002000047882 */ /* 0x000fc40000000000 */
[----:B------:R-:W-:Y:S01]  /*0790*/  LOP3.LUT R11, R5, 0xc, R0, 0x78, !PT ;  /* 0x0000000c050b7812 */ /* 0x000fe200078e7800 */
[----:B------:R-:W-:-:S04]  /*07a0*/  @!UP0 UIADD3 UR4, -UR4, 0x100000, URZ ;  /* 0x0010000004048890 */ /* 0x000fc8000fffe13f */
[----:B------:R-:W-:Y:S02]  /*07b0*/  @!UP0 USHF.L.U32 UR5, UR4, 0xb, URZ ;  /* 0x0000000b04058899 */ /* 0x000fe4000800063f */
[----:B------:R-:W-:Y:S01]  /*07c0*/  @!UP0 USHF.L.U32 UR4, UR4, 0x1, URZ ;  /* 0x0000000104048899 */ /* 0x000fe2000800063f */
[----:B------:R-:W5:Y:S01]  /*07d0*/  F2I.U32.TRUNC.NTZ R7, R7 ;  /* 0x0000000700077305 */ /* 0x000f62000020f000 */
[----:B------:R1:W-:Y:S01]  /*07e0*/  STL [R1+0x458], R11 ;  /* 0x0004580b01007387 */ /* 0x0003e20000100800 */
[----:B--2---:R-:W-:Y:S01]  /*07f0*/  IMAD.MOV R14, RZ, RZ, -R9 ;  /* 0x000000ffff0e7224 */ /* 0x004fe200078e0a09 */
[----:B0-----:R-:W-:Y:S01]  /*0800*/  @!UP0 ULEA UR6, UR7, UR6, 0x18 ;  /* 0x0000000607068291 */ /* 0x001fe2000f8ec03f */
[----:B------:R-:W-:Y:S02]  /*0810*/  VOTEU.ALL UP0, P0 ;  /* 0x00000000003f7886 */ /* 0x000fe40000000000 */
[----:B---3--:R-:W-:Y:S01]  /*0820*/  IMAD R0, R13, R14, R2 ;  /* 0x0000000e0d007224 */ /* 0x008fe200078e0202 */
[----:B------:R-:W-:-:S02]  /*0830*/  LOP3.LUT P0, RZ, R4, 0x7, RZ, 0xc0, !PT ;  /* 0x0000000704ff7812 */ /* 0x000fc4000780c0ff */
[----:B-1----:R-:W-:Y:S01]  /*0840*/  ISETP.EQ.U32.AND P3, PT, R6, 0x1, PT ;  /* 0x000000010600780c */ /* 0x002fe20003f62070 */
[----:B-----5:R-:W-:Y:S01]  /*0850*/  IMAD.MOV R7, RZ, RZ, -R7 ;  /* 0x000000ffff077224 */ /* 0x020fe200078e0a07 */
[----:B------:R-:W-:Y:S02]  /*0860*/  ISETP.NE.AND P1, PT, R0, R11, PT ;  /* 0x0000000b0000720c */ /* 0x000fe40003f25270 */
[----:B------:R-:W-:Y:S01]  /*0870*/  ISETP.LT.U32.AND P0, PT, R11, 0x2, !P0 ;  /* 0x000000020b00780c */ /* 0x000fe20004701070 */
[----:B----4-:R-:W-:Y:S01]  /*0880*/  IMAD R10, R8, R7, UR9 ;  /* 0x00000009080a7e24 */ /* 0x010fe2000f8e0207 */
[----:B------:R-:W0:Y:S02]  /*0890*/  FENCE.VIEW.ASYNC.S ;  /* 0x00000000000073c6 */ /* 0x000e240000000000 */
[----:B0-----:R0:W1:Y:S02]  /*08a0*/  @!UP0 SYNCS.EXCH.64 URZ, [UR6+0xf0], UR4 ;  /* 0x0000f004063f85b2 */ /* 0x0010640008000100 */
[----:B------:R-:W-:-:S04]  /*08b0*/  ISETP.EQ.OR P1, PT, R10, RZ, !P1 ;  /* 0x000000ff0a00720c */ /* 0x000fc80004f22670 */
[----:B------:R-:W-:Y:S01]  /*08c0*/  PLOP3.LUT P0, PT, P0, P1, PT, 0x80, 0x0 ;  /* 0x000000000000781c */ /* 0x000fe20000703070 */
[----:B------:R0:W2:Y:S01]  /*08d0*/  @!UP1 SYNCS.EXCH.64 URZ, [UR6+0xf8], UR4 ;  /* 0x0000f804063f95b2 */ /* 0x0000a20008000100 */
[----:B------:R-:W-:Y:S01]  /*08e0*/  NOP ;  /* 0x0000000000007918 */ /* 0x000fe20000000000 */
[----:B------:R-:W-:Y:S10]  /*08f0*/  @!P3 BRA `(.L_x_4) ;  /* 0x000000000008b947 */ /* 0x000ff40003800000 */
[----:B-12---:R-:W-:Y:S01]  /*0900*/  UCGABAR_ARV ;  /* 0x00000000000079c7 */ /* 0x006fe20008000000 */
[----:B------:R-:W-:Y:S05]  /*0910*/  BRA `(.L_x_5) ;  /* 0x0000000000047947 */ /* 0x000fea0003800000 */
.L_x_4:
[----:B-12---:R-:W-:Y:S01]  /*0920*/  NOP ;  /* 0x0000000000007918 */ /* 0x006fe20000000000 */
.L_x_5:
[----:B------:R-:W1:Y:S01]  /*0930*/  LDC R0, c[0x0][0x65c] ;  /* 0x00019700ff007b82 */ /* 0x000e620000000800 */
[----:B------:R-:W-:Y:S02]  /*0940*/  IMAD.U32 R4, RZ, RZ, UR9 ;  /* 0x00000009ff047e24 */ /* 0x000fe4000f8e00ff */
[----:B------:R-:W-:Y:S01]  /*0950*/  IMAD.MOV.U32 R5, RZ, RZ, RZ ;  /* 0x000000ffff057224 */ /* 0x000fe200078e00ff */
[----:B-1----:R-:W-:-:S13]  /*0960*/  ISETP.NE.AND P4, PT, R0, 0x1, PT ;  /* 0x000000010000780c */ /* 0x002fda0003f85270 */
[----:B------:R-:W1:Y:S01]  /*0970*/  @P4 LDC R7, c[0x0][0x10] ;  /* 0x00000400ff074b82 */ /* 0x000e620000000800 */
[----:B------:R-:W-:Y:S02]  /*0980*/  @P4 IMAD.MOV.U32 R3, RZ, RZ, RZ ;  /* 0x000000ffff034224 */ /* 0x000fe400078e00ff */
[----:B------:R-:W-:-:S05]  /*0990*/  @P4 IMAD.MOV.U32 R11, RZ, RZ, RZ ;  /* 0x000000ffff0b4224 */ /* 0x000fca00078e00ff */
[----:B------:R-:W2:Y:S01]  /*09a0*/  @!P4 LDC R9, c[0x0][0xc] ;  /* 0x00000300ff09cb82 */ /* 0x000ea20000000800 */
[----:B-1----:R-:W-:-:S04]  /*09b0*/  @P4 IMAD.WIDE.U32 R6, R7, UR9, R2 ;  /* 0x0000000907064c25 */ /* 0x002fc8000f8e0002 */
[----:B------:R-:W-:Y:S02]  /*09c0*/  @P4 IMAD.MOV.U32 R8, RZ, RZ, R6 ;  /* 0x000000ffff084224 */ /* 0x000fe400078e0006 */
[----:B------:R-:W-:Y:S02]  /*09d0*/  @P4 IMAD.IADD R15, R7, 0x1, R11 ;  /* 0x00000001070f4824 */ /* 0x000fe400078e020b */
[----:B--2---:R-:W-:-:S04]  /*09e0*/  @!P4 IMAD.WIDE.U32 R4, R2, R9, R4 ;  /* 0x000000090204c225 */ /* 0x004fc800078e0004 */
[----:B------:R-:W-:Y:S02]  /*09f0*/  @!P4 IMAD.MOV.U32 R8, RZ, RZ, R4 ;  /* 0x000000ffff08c224 */ /* 0x000fe400078e0004 */
[----:B------:R-:W-:-:S03]  /*0a00*/  @!P4 IMAD.MOV.U32 R15, RZ, RZ, R5 ;  /* 0x000000ffff0fc224 */ /* 0x000fc600078e0005 */
[----:B------:R1:W-:Y:S04]  /*0a10*/  STL [R1+0x460], R8 ;  /* 0x0004600801007387 */ /* 0x0003e80000100800 */
[----:B------:R1:W-:Y:S01]  /*0a20*/  STL [R1+0x45c], R15 ;  /* 0x00045c0f01007387 */ /* 0x0003e20000100800 */
[----:B------:R-:W-:Y:S05]  /*0a30*/  @!P3 BRA `(.L_x_6) ;  /* 0x00000000000cb947 */ /* 0x000fea0003800000 */
[----:B------:R-:W-:Y:S01]  /*0a40*/  UCGABAR_WAIT ;  /* 0x0000000000007dc7 */ /* 0x000fe20008000000 */
[----:B------:R-:W-:Y:S01]  /*0a50*/  CCTL.IVALL ;  /* 0x00000000ff00798f */ /* 0x000fe20002000000 */
[----:B------:R-:W-:Y:S05]  /*0a60*/  BRA `(.L_x_7) ;  /* 0x0000000000047947 */ /* 0x000fea0003800000 */
.L_x_6:
[----:B------:R-:W-:Y:S06]  /*0a70*/  BAR.SYNC.DEFER_BLOCKING 0x0 ;  /* 0x0000000000007b1d */ /* 0x000fec0000010000 */
.L_x_7:
[----:B------:R-:W-:Y:S05]  /*0a80*/  @!P2 BRA `(.L_x_8) ;  /* 0x00000214005ca947 */ /* 0x000fea0003800000 */
[----:B------:R-:W-:-:S06]  /*0a90*/  UISETP.GT.U32.AND UP0, UPT, UR10, 0x1, UPT ;  /* 0x000000010a00788c */ /* 0x000fcc000bf04070 */
[----:B------:R-:W-:-:S13]  /*0aa0*/  PLOP3.LUT P1, PT, PT, PT, UP0, 0x80, 0x0 ;  /* 0x000000000000781c */ /* 0x000fda0003f2f008 */
[----:B0-----:R-:W-:Y:S05]  /*0ab0*/  @P1 EXIT ;  /* 0x000000000000194d */ /* 0x001fea0003800000 */
[----:B------:R-:W-:Y:S01]  /*0ac0*/  IMAD.MOV.U32 R5, RZ, RZ, -0x1 ;  /* 0xffffffffff057424 */ /* 0x000fe200078e00ff */
[----:B------:R-:W-:Y:S01]  /*0ad0*/  ULDC.64 UR4, c[0x0][0x650] ;  /* 0x0001940000047ab9 */ /* 0x000fe20000000a00 */
[----:B------:R-:W-:Y:S01]  /*0ae0*/  IMAD.MOV.U32 R4, RZ, RZ, -0x1 ;  /* 0xffffffffff047424 */ /* 0x000fe200078e00ff */
[----:B------:R-:W-:Y:S01]  /*0af0*/  ISETP.GE.U32.AND P1, PT, R8, UR4, PT ;  /* 0x0000000408007c0c */ /* 0x000fe2000bf26070 */
[----:B------:R-:W-:Y:S01]  /*0b00*/  UMOV UR10, 0xffffffff ;  /* 0xffffffff000a7882 */ /* 0x000fe20000000000 */
[----:B------:R0:W-:Y:S01]  /*0b10*/  STL [R1+0x468], R5 ;  /* 0x0004680501007387 */ /* 0x0001e20000100800 */
[----:B------:R-:W-:Y:S02]  /*0b20*/  PRMT R0, RZ, 0x7610, R0 ;  /* 0x00007610ff007816 */ /* 0x000fe40000000000 */
[----:B------:R-:W-:Y:S01]  /*0b30*/  ISETP.GE.U32.AND.EX P1, PT, R15, UR5, PT, P1 ;  /* 0x000000050f007c0c */ /* 0x000fe2000bf26110 */
[----:B------:R0:W-:-:S12]  /*0b40*/  STL [R1+0x464], R4 ;  /* 0x0004640401007387 */ /* 0x0001d80000100800 */
[----:B0-----:R-:W-:Y:S05]  /*0b50*/  @P1 BRA `(.L_x_9) ;  /* 0x00000004003c1947 */ /* 0x001fea0003800000 */
[----:B------:R-:W-:Y:S01]  /*0b60*/  ULDC.64 UR14, c[0x0][0x628] ;  /* 0x00018a00000e7ab9 */ /* 0x000fe20000000a00 */
[----:B------:R-:W0:Y:S01]  /*0b70*/  LDC.64 R6, c[0x0][0x620] ;  /* 0x00018800ff067b82 */ /* 0x000e220000000a00 */
[----:B------:R-:W-:Y:S01]  /*0b80*/  ISETP.NE.U32.AND P1, PT, RZ, UR14, PT ;  /* 0x0000000eff007c0c */ /* 0x000fe2000bf25070 */
[----:B------:R-:W-:Y:S01]  /*0b90*/  ULDC UR11, c[0x0][0x630] ;  /* 0x00018c00000b7ab9 */ /* 0x000fe20000000800 */
[----:B------:R-:W-:Y:S02]  /*0ba0*/  R2UR UR4, R8 ;  /* 0x00000000080472ca */ /* 0x000fe400000e0000 */
[----:B------:R-:W-:Y:S02]  /*0bb0*/  ISETP.NE.AND.EX P1, PT, RZ, UR15, PT, P1 ;  /* 0x0000000fff007c0c */ /* 0x000fe4000bf25310 */
[----:B------:R-:W-:-:S11]  /*0bc0*/  R2UR UR5, R15 ;  /* 0x000000000f0572ca */ /* 0x000fd600000e0000 */
[----:B------:R-:W-:Y:S05]  /*0bd0*/  @!P1 BRA `(.L_x_10) ;  /* 0x0000000000309947 */ /* 0x000fea0003800000 */
[----:B------:R-:W-:Y:S01]  /*0be0*/  R2UR UR4, R8 ;  /* 0x00000000080472ca */ /* 0x000fe200000e0000 */
[----:B------:R-:W-:Y:S01]  /*0bf0*/  ULDC UR8, c[0x0][0x634] ;  /* 0x00018d0000087ab9 */ /* 0x000fe20000000800 */
[----:B------:R-:W-:-:S11]  /*0c00*/  R2UR UR10, R15 ;  /* 0x000000000f0a72ca */ /* 0x000fd600000e0000 */
[----:B------:R-:W-:-:S04]  /*0c10*/  UIADD3 UR8, UP0, UR4, UR8, URZ ;  /* 0x0000000804087290 */ /* 0x000fc8000ff1e03f */
[----:B------:R-:W-:-:S04]  /*0c20*/  UIADD3.X UR10, URZ, UR10, URZ, UP0, !UPT ;  /* 0x0000000a3f0a7290 */ /* 0x000fc800087fe43f */
[----:B------:R-:W-:-:S04]  /*0c30*/  UIMAD.WIDE.U32 UR4, UR10, UR14, URZ ;  /* 0x0000000e0a0472a5 */ /* 0x000fc8000f8e003f */
[----:B------:R-:W-:Y:S02]  /*0c40*/  UIMAD.WIDE.U32 UR6, UP0, UR8, UR15, UR4 ;  /* 0x0000000f080672a5 */ /* 0x000fe4000f800004 */
[----:B------:R-:W-:Y:S02]  /*0c50*/  UIMAD.WIDE.U32 UR4, UR8, UR14, URZ ;  /* 0x0000000e080472a5 */ /* 0x000fe4000f8e003f */
[----:B------:R-:W-:Y:S02]  /*0c60*/  UIADD3.X UR9, URZ, URZ, URZ, UP0, !UPT ;  /* 0x0000003f3f097290 */ /* 0x000fe400087fe43f */
[----:B------:R-:W-:Y:S01]  /*0c70*/  UIADD3 URZ, UP0, UR5, UR6, URZ ;  /* 0x00000006053f7290 */ /* 0x000fe2000ff1e03f */
[----:B------:R-:W-:-:S03]  /*0c80*/  UMOV UR8, UR7 ;  /* 0x0000000700087c82 */ /* 0x000fc60008000000 */
[----:B------:R-:W-:-:S12]  /*0c90*/  UIMAD.WIDE.U32.X UR4, UR10, UR15, UR8, UP0 ;  /* 0x0000000f0a0472a5 */ /* 0x000fd800080e0408 */
.L_x_10:
[----:B------:R-:W-:Y:S01]  /*0ca0*/  USHF.R.U64 UR10, UR4, UR11, UR5 ;  /* 0x0000000b040a7299 */ /* 0x000fe20008001205 */
[----:B------:R-:W2:Y:S01]  /*0cb0*/  LDC.64 R22, c[0x0][0x640] ;  /* 0x00019000ff167b82 */ /* 0x000ea20000000a00 */
[----:B------:R-:W-:Y:S01]  /*0cc0*/  USHF.R.U32.HI UR4, URZ, UR11, UR5 ;  /* 0x0000000b3f047299 */ /* 0x000fe20008011605 */
[----:B------:R-:W-:Y:S02]  /*0cd0*/  IMAD.MOV.U32 R4, RZ, RZ, R8 ;  /* 0x000000ffff047224 */ /* 0x000fe400078e0008 */
[----:B------:R-:W-:Y:S01]  /*0ce0*/  IMAD R21, R13, R14, R2 ;  /* 0x0000000e0d157224 */ /* 0x000fe200078e0202 */
[----:B------:R-:W-:Y:S01]  /*0cf0*/  IADD3 R3, P1, RZ, -UR10, RZ ;  /* 0x8000000aff037c10 */ /* 0x000fe2000ff3e0ff */
[----:B------:R-:W-:Y:S02]  /*0d00*/  IMAD.MOV.U32 R13, RZ, RZ, 0x1 ;  /* 0x00000001ff0d7424 */ /* 0x000fe400078e00ff */
[----:B------:R-:W1:Y:S02]  /*0d10*/  LDC R12, c[0x0][0x618] ;  /* 0x00018600ff0c7b82 */ /* 0x000e640000000800 */
[----:B------:R-:W-:-:S04]  /*0d20*/  IMAD.X R5, RZ, RZ, ~UR4, P1 ;  /* 0x80000004ff057e24 */ /* 0x000fc800088e06ff */
[-C--:B0-----:R-:W-:Y:S02]  /*0d30*/  IMAD R0, R5, R6.reuse, RZ ;  /* 0x0000000605007224 */ /* 0x081fe400078e02ff */
[----:B------:R-:W0:Y:S01]  /*0d40*/  LDC R16, c[0x0][0x608] ;  /* 0x00018200ff107b82 */ /* 0x000e220000000800 */
[----:B------:R-:W-:Y:S02]  /*0d50*/  IMAD.MOV.U32 R5, RZ, RZ, R15 ;  /* 0x000000ffff057224 */ /* 0x000fe400078e000f */
[----:B------:R-:W-:-:S05]  /*0d60*/  IMAD.WIDE.U32 R4, R3, R6, R4 ;  /* 0x0000000603047225 */ /* 0x000fca00078e0004 */
[----:B------:R-:W3:Y:S01]  /*0d70*/  LDC R20, c[0x0][0x658] ;  /* 0x00019600ff147b82 */ /* 0x000ee20000000800 */
[----:B------:R-:W-:Y:S01]  /*0d80*/  IMAD R3, R3, R7, R0 ;  /* 0x0000000703037224 */ /* 0x000fe200078e0200 */
[----:B--2---:R-:W-:-:S03]  /*0d90*/  ISETP.NE.U32.AND P1, PT, R22, RZ, PT ;  /* 0x000000ff1600720c */ /* 0x004fc60003f25070 */
[----:B------:R-:W-:Y:S01]  /*0da0*/  IMAD.IADD R3, R5, 0x1, R3 ;  /* 0x0000000105037824 */ /* 0x000fe200078e0203 */
[----:B------:R-:W-:Y:S01]  /*0db0*/  ISETP.NE.AND.EX P1, PT, R23, RZ, PT, P1 ;  /* 0x000000ff1700720c */ /* 0x000fe20003f25310 */
[----:B------:R-:W-:Y:S01]  /*0dc0*/  IMAD.MOV.U32 R5, RZ, RZ, -0x1 ;  /* 0xffffffffff057424 */ /* 0x000fe200078e00ff */
[----:B------:R-:W2:Y:S02]  /*0dd0*/  LDC R18, c[0x0][0x600] ;  /* 0x00018000ff127b82 */ /* 0x000ea40000000800 */
[-CC-:B-1----:R-:W-:Y:S02]  /*0de0*/  SHF.R.U64 R8, R4, R12.reuse, R3.reuse ;  /* 0x0000000c04087219 */ /* 0x182fe40000001203 */
[----:B------:R-:W-:-:S04]  /*0df0*/  SHF.R.U32.HI R3, RZ, R12, R3 ;  /* 0x0000000cff037219 */ /* 0x000fc80000011603 */
[----:B------:R-:W1:Y:S01]  /*0e00*/  LDC R11, c[0x0][0x648] ;  /* 0x00019200ff0b7b82 */ /* 0x000e620000000800 */
[-CC-:B0-----:R-:W-:Y:S02]  /*0e10*/  SHF.R.U64 R19, R8, R16.reuse, R3.reuse ;  /* 0x0000001008137219 */ /* 0x181fe40000001203 */
[----:B------:R-:W-:-:S05]  /*0e20*/  SHF.R.U32.HI R3, RZ, R16, R3 ;  /* 0x00000010ff037219 */ /* 0x000fca0000011603 */
[----:B------:R-:W0:Y:S01]  /*0e30*/  LDC R15, c[0x0][0x638] ;  /* 0x00018e00ff0f7b82 */ /* 0x000e220000000800 */
[-CC-:B---3--:R-:W-:Y:S02]  /*0e40*/  SHF.R.U64 R12, R19, R20.reuse, R3.reuse ;  /* 0x00000014130c7219 */ /* 0x188fe40000001203 */
[-C--:B------:R-:W-:Y:S02]  /*0e50*/  SHF.L.U32 R0, R5, R20.reuse, RZ ;  /* 0x0000001405007219 */ /* 0x080fe400000006ff */
[----:B------:R-:W-:Y:S01]  /*0e60*/  SHF.R.U32.HI R3, RZ, R20, R3 ;  /* 0x00000014ff037219 */ /* 0x000fe20000011603 */
[----:B------:R-:W-:Y:S01]  /*0e70*/  IMAD.MOV.U32 R2, RZ, RZ, R12 ;  /* 0x000000ffff027224 */ /* 0x000fe200078e000c */
[----:B------:R-:W-:Y:S01]  /*0e80*/  LOP3.LUT R0, RZ, R0, RZ, 0x33, !PT ;  /* 0x00000000ff007212 */ /* 0x000fe200078e33ff */
[----:B------:R-:W3:Y:S01]  /*0e90*/  LDC R17, c[0x0][0x610] ;  /* 0x00018400ff117b82 */ /* 0x000ee20000000800 */
[----:B------:R-:W-:Y:S05]  /*0ea0*/  @!P1 BRA `(.L_x_11) ;  /* 0x0000000000289947 */ /* 0x000fea0003800000 */
[----:B------:R-:W4:Y:S02]  /*0eb0*/  LDC R7, c[0x0][0x64c] ;  /* 0x00019300ff077b82 */ /* 0x000f240000000800 */
[----:B----4-:R-:W-:-:S05]  /*0ec0*/  IADD3 R7, P1, R12, R7, RZ ;  /* 0x000000070c077210 */ /* 0x010fca0007f3e0ff */
[----:B------:R-:W-:-:S04]  /*0ed0*/  IMAD.X R9, RZ, RZ, R3, P1 ;  /* 0x000000ffff097224 */ /* 0x000fc800008e0603 */
[----:B------:R-:W-:-:S04]  /*0ee0*/  IMAD.WIDE.U32 R2, R9, R22, RZ ;  /* 0x0000001609027225 */ /* 0x000fc800078e00ff */
[----:B------:R-:W-:-:S04]  /*0ef0*/  IMAD.WIDE.U32 R4, P1, R7, R23, R2 ;  /* 0x0000001707047225 */ /* 0x000fc80007820002 */
[----:B------:R-:W-:-:S04]  /*0f00*/  IMAD.WIDE.U32 R2, R7, R22, RZ ;  /* 0x0000001607027225 */ /* 0x000fc800078e00ff */
[----:B------:R-:W-:Y:S01]  /*0f10*/  IMAD.X R7, RZ, RZ, RZ, P1 ;  /* 0x000000ffff077224 */ /* 0x000fe200008e06ff */
[----:B------:R-:W-:Y:S01]  /*0f20*/  IADD3 RZ, P1, R3, R4, RZ ;  /* 0x0000000403ff7210 */ /* 0x000fe20007f3e0ff */
[----:B------:R-:W-:-:S04]  /*0f30*/  IMAD.MOV.U32 R6, RZ, RZ, R5 ;  /* 0x000000ffff067224 */ /* 0x000fc800078e0005 */
[----:B------:R-:W-:-:S08]  /*0f40*/  IMAD.WIDE.U32.X R2, R9, R23, R6, P1 ;  /* 0x0000001709027225 */ /* 0x000fd000008e0406 */
.L_x_11:
[----:B-1----:R-:W-:Y:S01]  /*0f50*/  SHF.R.U64 R4, R2, R11, R3 ;  /* 0x0000000b02047219 */ /* 0x002fe20000001203 */
[----:B--2---:R-:W-:Y:S01]  /*0f60*/  VIADD R5, R18, 0xffffffff ;  /* 0xffffffff12057836 */ /* 0x004fe20000000000 */
[----:B------:R-:W-:Y:S02]  /*0f70*/  SHF.L.U32 R2, R13, R20, RZ ;  /* 0x000000140d027219 */ /* 0x000fe400000006ff */
[----:B------:R-:W-:Y:S01]  /*0f80*/  LOP3.LUT R3, R19, R0, RZ, 0xc0, !PT ;  /* 0x0000000013037212 */ /* 0x000fe200078ec0ff */
[----:B------:R-:W-:Y:S01]  /*0f90*/  IMAD.MOV R6, RZ, RZ, -R4 ;  /* 0x000000ffff067224 */ /* 0x000fe200078e0a04 */
[----:B------:R-:W-:Y:S02]  /*0fa0*/  SEL R0, R10, R21, !P4 ;  /* 0x000000150a007207 */ /* 0x000fe40006000000 */
[----:B------:R-:W-:Y:S01]  /*0fb0*/  LOP3.LUT R5, R8, R5, RZ, 0xc0, !PT ;  /* 0x0000000508057212 */ /* 0x000fe200078ec0ff */
[----:B------:R-:W-:Y:S02]  /*0fc0*/  IMAD R7, R2, R4, R3 ;  /* 0x0000000402077224 */ /* 0x000fe400078e0203 */
[----:B0-----:R-:W-:-:S02]  /*0fd0*/  IMAD R3, R6, R15, R12 ;  /* 0x0000000f06037224 */ /* 0x001fc400078e020c */
[----:B---3--:R-:W-:Y:S02]  /*0fe0*/  IMAD R2, R7, R17, R0 ;  /* 0x0000001107027224 */ /* 0x008fe400078e0200 */
[----:B------:R-:W-:Y:S02]  /*0ff0*/  IMAD R3, R3, R18, R5 ;  /* 0x0000001203037224 */ /* 0x000fe400078e0205 */
[----:B------:R-:W-:-:S03]  /*1000*/  IMAD.MOV.U32 R0, RZ, RZ, 0x1 ;  /* 0x00000001ff007424 */ /* 0x000fc600078e00ff */
[----:B------:R-:W-:Y:S02]  /*1010*/  SEL R4, R3, R2, !P4 ;  /* 0x0000000203047207 */ /* 0x000fe40006000000 */
[----:B------:R-:W-:-:S03]  /*1020*/  SEL R2, R2, R3, !P4 ;  /* 0x0000000302027207 */ /* 0x000fc60006000000 */
[----:B------:R0:W-:Y:S04]  /*1030*/  STL [R1+0x464], R4 ;  /* 0x0004640401007387 */ /* 0x0001e80000100800 */
[----:B------:R0:W-:Y:S02]  /*1040*/  STL [R1+0x468], R2 ;  /* 0x0004680201007387 */ /* 0x0001e40000100800 */
.L_x_9:
[----:B------:R-:W-:-:S08]  /*1050*/  NOP ;  /* 0x0000000000007918 */ /* 0x000fd00000000000 */
[----:B------:R-:W2:Y:S02]  /*1060*/  USETMAXREG.TRY_ALLOC.CTAPOOL UP0, 0xf0 ;  /* 0x000000f0000079c8 */ /* 0x000ea40008000600 */
[----:B--2---:R-:W-:-:S13]  /*1070*/  PLOP3.LUT P1, PT, PT, PT, UP0, 0x80, 0x0 ;  /* 0x000000000000781c */ /* 0x004fda0003f2f008 */
[----:B------:R-:W-:Y:S05]  /*1080*/  @!P1 BRA `(.L_x_9) ;  /* 0xfffffffc00f09947 */ /* 0x000fea000383ffff */
[----:B------:R-:W-:Y:S01]  /*1090*/  ULDC.64 UR4, c[0x0][0x598] ;  /* 0x0001660000047ab9 */ /* 0x000fe20000000a00 */
[----:B------:R-:W-:Y:S01]  /*10a0*/  ULDC.64 UR20, c[0x0][0x208] ;  /* 0x0000820000147ab9 */ /* 0x000fe20000000a00 */
[----:B------:R-:W-:-:S04]  /*10b0*/  ISETP.NE.U32.AND P1, PT, RZ, UR4, PT ;  /* 0x00000004ff007c0c */ /* 0x000fc8000bf25070 */
[----:B------:R-:W-:-:S13]  /*10c0*/  ISETP.NE.AND.EX P1, PT, RZ, UR5, PT, P1 ;  /* 0x00000005ff007c0c */ /* 0x000fda000bf25310 */
[----:B------:R-:W-:Y:S05]  /*10d0*/  @!P1 BRA `(.L_x_12) ;  /* 0x0000000000209947 */ /* 0x000fea0003800000 */
[----:B0-----:R-:W0:Y:S02]  /*10e0*/  LDC.64 R2, c[0x0][0x598] ;  /* 0x00016600ff027b82 */ /* 0x001e240000000a00 */
[----:B0-----:R-:W2:Y:S02]  /*10f0*/  LDG.E.64 R2, desc[UR20][R2.64] ;  /* 0x0000001402027981 */ /* 0x001ea4000c1e1b00 */
[----:B--2---:R-:W-:-:S04]  /*1100*/  ISETP.NE.U32.AND P1, PT, R2, RZ, PT ;  /* 0x000000ff0200720c */ /* 0x004fc80003f25070 */
[----:B------:R-:W-:-:S13]  /*1110*/  ISETP.NE.AND.EX P1, PT, R3, RZ, PT, P1 ;  /* 0x000000ff0300720c */ /* 0x000fda0003f25310 */
[----:B------:R-:W-:Y:S05]  /*1120*/  @!P1 BRA `(.L_x_12) ;  /* 0x00000000000c9947 */ /* 0x000fea0003800000 */
[----:B------:R-:W2:Y:S02]  /*1130*/  LD.E R2, desc[UR20][R2.64] ;  /* 0x0000001402027980 */ /* 0x000ea4000c101900 */
[----:B--2---:R-:W-:Y:S01]  /*1140*/  R2UR UR22, R2 ;  /* 0x00000000021672ca */ /* 0x004fe200000e0000 */
[----:B------:R-:W-:-:S14]  /*1150*/  BRA `(.L_x_13) ;  /* 0x0000000000247947 */ /* 0x000fdc0003800000 */
.L_x_12:
[----:B------:R-:W-:Y:S02]  /*1160*/  ULDC.64 UR4, c[0x0][0x588] ;  /* 0x0001620000047ab9 */ /* 0x000fe40000000a00 */
[----:B------:R-:W-:-:S04]  /*1170*/  ISETP.NE.U32.AND P1, PT, RZ, UR4, PT ;  /* 0x00000004ff007c0c */ /* 0x000fc8000bf25070 */
[----:B------:R-:W-:-:S13]  /*1180*/  ISETP.NE.AND.EX P1, PT, RZ, UR5, PT, P1 ;  /* 0x00000005ff007c0c */ /* 0x000fda000bf25310 */
[----:B------:R-:W-:Y:S05]  /*1190*/  @!P1 BRA `(.L_x_14) ;  /* 0x0000000000109947 */ /* 0x000fea0003800000 */
[----:B0-----:R-:W0:Y:S02]  /*11a0*/  LDC.64 R2, c[0x0][0x588] ;  /* 0x00016200ff027b82 */ /* 0x001e240000000a00 */
[----:B0-----:R-:W2:Y:S02]  /*11b0*/  LDG.E R2, desc[UR20][R2.64] ;  /* 0x0000001402027981 */ /* 0x001ea4000c1e1900 */
[----:B--2---:R-:W-:Y:S01]  /*11c0*/  R2UR UR22, R2 ;  /* 0x00000000021672ca */ /* 0x004fe200000e0000 */
[----:B------:R-:W-:-:S14]  /*11d0*/  BRA `(.L_x_13) ;  /* 0x0000000000047947 */ /* 0x000fdc0003800000 */
.L_x_14:
[----:B------:R-:W-:-:S05]  /*11e0*/  ULDC UR22, c[0x0][0x580] ;  /* 0x0001600000167ab9 */ /* 0x000fca0000000800 */
.L_x_13:
[----:B------:R-:W-:Y:S02]  /*11f0*/  ULDC.64 UR4, c[0x0][0x5a0] ;  /* 0x0001680000047ab9 */ /* 0x000fe40000000a00 */
        /* <DEDUP_REMOVED lines=11> */
.L_x_15:
        /* <DEDUP_REMOVED lines=8> */
.L_x_17:
[----:B------:R-:W-:-:S05]  /*1330*/  ULDC UR23, c[0x0][0x584] ;  /* 0x0001610000177ab9 */ /* 0x000fca0000000800 */
.L_x_16:
[----:B------:R-:W-:-:S13]  /*1340*/  LOP3.LUT P1, RZ, R0, 0xff, RZ, 0xc0, !PT ;  /* 0x000000ff00ff7812 */ /* 0x000fda000782c0ff */
[----:B------:R-:W-:Y:S05]  /*1350*/  @!P1 EXIT ;  /* 0x000000000000994d */ /* 0x000fea0003800000 */
[----:B------:R-:W-:Y:S01]  /*1360*/  ULDC UR4, c[0x0][0x28c] ;  /* 0x0000a30000047ab9 */ /* 0x000fe20000000800 */
[----:B------:R-:W-:Y:S02]  /*1370*/  ULOP3.LUT UR24, UR13, 0x1, URZ, 0xfc, !UPT ;  /* 0x000000010d187892 */ /* 0x000fe4000f8efc3f */
[----:B------:R-:W-:-:S04]  /*1380*/  UIADD3 UR4, UR4, 0x1f, URZ ;  /* 0x0000001f04047890 */ /* 0x000fc8000fffe03f */
[----:B------:R-:W-:-:S04]  /*1390*/  USHF.R.S32.HI UR5, URZ, 0x1f, UR4 ;  /* 0x0000001f3f057899 */ /* 0x000fc80008011404 */
[----:B------:R-:W-:-:S03]  /*13a0*/  ULEA.HI UR5, UR5, UR4, URZ, 0x5 ;  /* 0x0000000405057291 */ /* 0x000fc6000f8f283f */
[----:B------:R-:W-:Y:S01]  /*13b0*/  UMOV UR4, URZ ;  /* 0x0000003f00047c82 */ /* 0x000fe20008000000 */
[----:B------:R-:W-:-:S03]  /*13c0*/  USHF.R.S32.HI UR9, URZ, 0x5, UR5 ;  /* 0x000000053f097899 */ /* 0x000fc60008011405 */
[----:B------:R-:W-:-:S09]  /*13d0*/  UMOV UR5, URZ ;  /* 0x0000003f00057c82 */ /* 0x000fd20008000000 */
.L_x_556:
[----:B------:R-:W-:Y:S01]  /*13e0*/  STL [R1+0x454], RZ ;  /* 0x000454ff01007387 */ /* 0x000fe20000100800 */
[----:B--2---:R-:W2:Y:S01]  /*13f0*/  S2UR UR16, SR_CgaCtaId ;  /* 0x00000000001079c3 */ /* 0x004ea20000008800 */
[----:B------:R-:W-:Y:S01]  /*1400*/  UMOV UR15, 0x400 ;  /* 0x00000400000f7882 */ /* 0x000fe20000000000 */
[----:B------:R-:W-:Y:S01]  /*1410*/  UMOV UR6, URZ ;  /* 0x0000003f00067c82 */ /* 0x000fe20008000000 */
[----:B------:R-:W-:Y:S01]  /*1420*/  STL [R1+0x450], RZ ;  /* 0x000450ff01007387 */ /* 0x000fe20000100800 */
[----:B------:R-:W-:Y:S01]  /*1430*/  UMOV UR7, URZ ;  /* 0x0000003f00077c82 */ /* 0x000fe20008000000 */
[----:B------:R-:W-:Y:S01]  /*1440*/  UMOV UR8, URZ ;  /* 0x0000003f00087c82 */ /* 0x000fe20008000000 */
[----:B------:R-:W-:Y:S01]  /*1450*/  CS2R R236, SRZ ;  /* 0x0000000000ec7805 */ /* 0x000fe2000001ff00 */
[----:B------:R-:W-:Y:S01]  /*1460*/  STL [R1+0x44c], RZ ;  /* 0x00044cff01007387 */ /* 0x000fe20000100800 */
[----:B0-----:R-:W0:Y:S01]  /*1470*/  LDC R2, c[0x0][0x28c] ;  /* 0x0000a300ff027b82 */ /* 0x001e220000000800 */
[----:B------:R-:W-:-:S02]  /*1480*/  CS2R R234, SRZ ;  /* 0x0000000000ea7805 */ /* 0x000fc4000001ff00 */
[----:B------:R-:W-:Y:S01]  /*1490*/  CS2R R232, SRZ ;  /* 0x0000000000e87805 */ /* 0x000fe2000001ff00 */
[----:B------:R-:W-:Y:S01]  /*14a0*/  STL [R1+0x448], RZ ;  /* 0x000448ff01007387 */ /* 0x000fe20000100800 */
[----:B------:R-:W-:Y:S02]  /*14b0*/  CS2R R230, SRZ ;  /* 0x0000000000e67805 */ /* 0x000fe4000001ff00 */
[----:B------:R-:W-:Y:S02]  /*14c0*/  CS2R R228, SRZ ;  /* 0x0000000000e47805 */ /* 0x000fe4000001ff00 */
[----:B------:R-:W-:Y:S01]  /*14d0*/  CS2R R226, SRZ ;  /* 0x0000000000e27805 */ /* 0x000fe2000001ff00 */
[----:B------:R-:W-:Y:S01]  /*14e0*/  STL [R1+0x444], RZ ;  /* 0x000444ff01007387 */ /* 0x000fe20000100800 */
[----:B------:R-:W-:Y:S02]  /*14f0*/  CS2R R224, SRZ ;  /* 0x0000000000e07805 */ /* 0x000fe4000001ff00 */
        /* <DEDUP_REMOVED lines=15> */
[----:B0-----:R-:W-:Y:S02]  /*15f0*/  ISETP.GE.AND P1, PT, R2, 0x1, PT ;  /* 0x000000010200780c */ /* 0x001fe40003f26270 */
        /* <DEDUP_REMOVED lines=39> */
[----:B-1----:R-:W-:Y:S02]  /*1870*/  CS2R R14, SRZ ;  /* 0x00000000000e7805 */ /* 0x002fe4000001ff00 */
        /* <DEDUP_REMOVED lines=91> */
[----:B------:R-:W-:-:S03]  /*1e30*/  CS2R R150, SRZ ;  /* 0x0000000000967805 */ /* 0x000fc6000001ff00 */
[----:B------:R-:W-:Y:S04]  /*1e40*/  STL [R1+0x3ac], RZ ;  /* 0x0003acff01007387 */ /* 0x000fe80000100800 */
        /* <DEDUP_REMOVED lines=107> */
[----:B------:R-:W-:Y:S04]  /*2500*/  STL [R1], RZ ;  /* 0x000000ff01007387 */ /* 0x000fe80000100800 */
        /* <DEDUP_REMOVED lines=39> */
[----:B------:R-:W-:Y:S01]  /*2780*/  STL [R1+0xa0], RZ ;  /* 0x0000a0ff01007387 */ /* 0x000fe20000100800 */
[----:B------:R-:W0:Y:S03]  /*2790*/  S2R R0, SR_TID.X ;  /* 0x0000000000007919 */ /* 0x000e260000002100 */
        /* <DEDUP_REMOVED lines=8> */
[----:B0-----:R-:W-:-:S03]  /*2820*/  LOP3.LUT R0, R0, 0x80, RZ, 0xc0, !PT ;  /* 0x0000008000007812 */ /* 0x001fc600078ec0ff */
[----:B------:R-:W-:Y:S01]  /*2830*/  STL [R1+0xc4], RZ ;  /* 0x0000c4ff01007387 */ /* 0x000fe20000100800 */
[----:B------:R-:W-:-:S03]  /*2840*/  SHF.R.U32.HI R0, RZ, 0x7, R0 ;  /* 0x00000007ff007819 */ /* 0x000fc60000011600 */
        /* <DEDUP_REMOVED lines=33> */
[----:B------:R-:W0:Y:S04]  /*2a60*/  SHFL.IDX PT, R0, R0, RZ, 0x1f ;  /* 0x00001fff00007589 */ /* 0x000e2800000e0000 */
[----:B------:R1:W-:Y:S04]  /*2a70*/  STL [R1+0x14c], RZ ;  /* 0x00014cff01007387 */ /* 0x0003e80000100800 */
[----:B------:R1:W-:Y:S04]  /*2a80*/  STL [R1+0x150], RZ ;  /* 0x000150ff01007387 */ /* 0x0003e80000100800 */
[----:B------:R1:W-:Y:S04]  /*2a90*/  STL [R1+0x154], RZ ;  /* 0x000154ff01007387 */ /* 0x0003e80000100800 */
[----:B------:R1:W-:Y:S04]  /*2aa0*/  STL [R1+0x158], RZ ;  /* 0x000158ff01007387 */ /* 0x0003e80000100800 */
[----:B------:R1:W-:Y:S04]  /*2ab0*/  STL [R1+0x15c], RZ ;  /* 0x00015cff01007387 */ /* 0x0003e80000100800 */
[----:B------:R1:W-:Y:S01]  /*2ac0*/  STL [R1+0x160], RZ ;  /* 0x000160ff01007387 */ /* 0x0003e20000100800 */
[----:B0-----:R-:W-:Y:S01]  /*2ad0*/  R2UR UR12, R0 ;  /* 0x00000000000c72ca */ /* 0x001fe200000e0000 */
[----:B------:R-:W-:-:S02]  /*2ae0*/  IMAD.U32 R0, RZ, RZ, UR4 ;  /* 0x00000004ff007e24 */ /* 0x000fc4000f8e00ff */
[----:B------:R1:W-:Y:S04]  /*2af0*/  STL [R1+0x164], RZ ;  /* 0x000164ff01007387 */ /* 0x0003e80000100800 */
[----:B------:R1:W-:Y:S04]  /*2b00*/  STL [R1+0x168], RZ ;  /* 0x000168ff01007387 */ /* 0x0003e80000100800 */
[----:B------:R1:W-:Y:S02]  /*2b10*/  STL [R1+0x16c], RZ ;  /* 0x00016cff01007387 */ /* 0x0003e40000100800 */
[----:B------:R-:W-:-:S02]  /*2b20*/  ULEA.HI UR11, UR12, UR12, URZ, 0x1 ;  /* 0x0000000c0c0b7291 */ /* 0x000fc4000f8f083f */
[----:B------:R1:W-:Y:S02]  /*2b30*/  STL [R1+0x170], RZ ;  /* 0x000170ff01007387 */ /* 0x0003e40000100800 */
[----:B------:R-:W-:Y:S02]  /*2b40*/  ULOP3.LUT UR14, UR11, 0x1ffffe, URZ, 0xc0, !UPT ;  /* 0x001ffffe0b0e7892 */ /* 0x000fe4000f8ec03f */
[----:B------:R1:W-:Y:S01]  /*2b50*/  STL [R1+0x174], RZ ;  /* 0x000174ff01007387 */ /* 0x0003e20000100800 */
[----:B--2---:R-:W-:Y:S02]  /*2b60*/  ULEA UR11, UR16, UR15, 0x18 ;  /* 0x0000000f100b7291 */ /* 0x004fe4000f8ec03f */
[----:B------:R-:W-:Y:S01]  /*2b70*/  UIADD3 UR14, UR12, -UR14, URZ ;  /* 0x8000000e0c0e7290 */ /* 0x000fe2000fffe03f */
[----:B------:R1:W-:Y:S03]  /*2b80*/  STL [R1+0x178], RZ ;  /* 0x000178ff01007387 */ /* 0x0003e60000100800 */
[----:B------:R-:W-:Y:S01]  /*2b90*/  ULEA UR14, UR14, UR11, 0xb ;  /* 0x0000000b0e0e7291 */ /* 0x000fe2000f8e583f */
[----:B------:R1:W-:Y:S03]  /*2ba0*/  STL [R1+0x17c], RZ ;  /* 0x00017cff01007387 */ /* 0x0003e60000100800 */
[----:B------:R-:W-:Y:S01]  /*2bb0*/  UIADD3 UR14, UR14, 0x200, URZ ;  /* 0x000002000e0e7890 */ /* 0x000fe2000fffe03f */
[----:B------:R1:W-:Y:S03]  /*2bc0*/  STL [R1+0x180], RZ ;  /* 0x000180ff01007387 */ /* 0x0003e60000100800 */
[----:B------:R-:W-:Y:S01]  /*2bd0*/  USHF.R.U32.HI UR12, URZ, 0x4, UR14 ;  /* 0x000000043f0c7899 */ /* 0x000fe2000801160e */
[----:B------:R1:W-:Y:S02]  /*2be0*/  STL [R1+0x184], RZ ;  /* 0x000184ff01007387 */ /* 0x0003e40000100800 */
[----:B------:R-:W-:Y:S01]  /*2bf0*/  UMOV UR14, UR5 ;  /* 0x00000005000e7c82 */ /* 0x000fe20008000000 */
[----:B------:R-:W-:Y:S01]  /*2c00*/  ULOP3.LUT UR12, UR12, 0x3fff, URZ, 0xc0, !UPT ;  /* 0x00003fff0c0c7892 */ /* 0x000fe2000f8ec03f */
[----:B------:R1:W-:Y:S04]  /*2c10*/  STL [R1+0x188], RZ ;  /* 0x000188ff01007387 */ /* 0x0003e80000100800 */
        /* <DEDUP_REMOVED lines=28> */
[----:B------:R1:W-:Y:S01]  /*2de0*/  STL [R1+0x1fc], RZ ;  /* 0x0001fcff01007387 */ /* 0x0003e20000100800 */
[----:B------:R-:W-:Y:S05]  /*2df0*/  @!P1 BRA `(.L_x_18) ;  /* 0x0000003400dc9947 */ /* 0x000fea0003800000 */
[----:B------:R-:W-:-:S06]  /*2e00*/  UISETP.NE.AND UP0, UPT, UR24, 0x3, UPT ;  /* 0x000000031800788c */ /* 0x000fcc000bf05270 */
[----:B------:R-:W-:-:S13]  /*2e10*/  PLOP3.LUT P2, PT, PT, PT, UP0, 0x80, 0x0 ;  /* 0x000000000000781c */ /* 0x000fda0003f4f008 */
[----:B------:R-:W-:Y:S05]  /*2e20*/  @!P2 BRA `(.L_x_19) ;  /* 0x000000000004a947 */ /* 0x000fea0003800000 */
[----:B------:R-:W-:Y:S01]  /*2e30*/  BPT.TRAP 0x1 ;  /* 0x000000040000795c */ /* 0x000fe20000300000 */
.L_x_19:
[----:B------:R-:W-:Y:S01]  /*2e40*/  ULEA UR7, UR5, UR11, 0x3 ;  /* 0x0000000b05077291 */ /* 0x000fe2000f8e183f */
[----:B------:R-:W-:-:S05]  /*2e50*/  IMAD.U32 R0, RZ, RZ, UR4 ;  /* 0x00000004ff007e24 */ /* 0x000fca000f8e00ff */
[----:B------:R-:W-:-:S04]  /*2e60*/  SHF.L.U32 R0, R0, 0x1f, RZ ;  /* 0x0000001f00007819 */ /* 0x000fc800000006ff */
[----:B------:R0:W2:Y:S01]  /*2e70*/  SYNCS.PHASECHK.TRANS64.TRYWAIT P1, [UR7], R0 ;  /* 0x00000000ff0075a7 */ /* 0x0000a20008020147 */
[----:B------:R-:W-:Y:S05]  /*2e80*/  @!P2 BRA `(.L_x_20) ;  /* 0x000000000004a947 */ /* 0x000fea0003800000 */
[----:B------:R-:W-:Y:S01]  /*2e90*/  BPT.TRAP 0x1 ;  /* 0x000000040000795c */ /* 0x000fe20000300000 */
.L_x_20:
[----:B------:R3:W-:Y:S01]  /*2ea0*/  STL [R1+0x454], RZ ;  /* 0x000454ff01007387 */ /* 0x0007e20000100800 */
[----:B------:R-:W-:Y:S01]  /*2eb0*/  UMOV UR6, 0x1 ;  /* 0x0000000100067882 */ /* 0x000fe20000000000 */
[----:B--2---:R-:W-:Y:S05]  /*2ec0*/  @P1 BRA `(.L_x_21) ;  /* 0x0000000000081947 */ /* 0x004fea0003800000 */
[----:B------:R-:W2:Y:S02]  /*2ed0*/  SYNCS.PHASECHK.TRANS64.TRYWAIT P1, [UR7], R0 ;  /* 0x00000000ff0075a7 */ /* 0x000ea40008020147 */
[----:B--2---:R-:W-:Y:S05]  /*2ee0*/  @!P1 BRA `(.L_x_22) ;  /* 0x0000020c003c9947 */ /* 0x004fea0003800000 */
.L_x_21:
[----:B------:R-:W-:Y:S01]  /*2ef0*/  UIADD3 UR7, UR11, 0x1c200, URZ ;  /* 0x0001c2000b077890 */ /* 0x000fe2000fffe03f */
[----:B------:R-:W-:Y:S01]  /*2f00*/  WARPGROUP.ARRIVE ;  /* 0x00000000000079c5 */ /* 0x000fe20000000000 */
[----:B------:R-:W-:Y:S01]  /*2f10*/  ULOP3.LUT UR16, UR12, 0x10000, URZ, 0xfc, !UPT ;  /* 0x000100000c107892 */ /* 0x000fe2000f8efc3f */
[----:B------:R-:W-:Y:S01]  /*2f20*/  STL [R1+0x450], RZ ;  /* 0x000450ff01007387 */ /* 0x000fe20000100800 */
[----:B------:R-:W-:Y:S01]  /*2f30*/  USHF.R.U32.HI UR7, URZ, 0x4, UR7 ;  /* 0x000000043f077899 */ /* 0x000fe20008011607 */
[----:B------:R-:W-:Y:S01]  /*2f40*/  CS2R R236, SRZ ;  /* 0x0000000000ec7805 */ /* 0x000fe2000001ff00 */
[----:B------:R-:W-:Y:S01]  /*2f50*/  ULEA UR16, UR5, UR16, 0x9 ;  /* 0x0000001005107291 */ /* 0x000fe2000f8e483f */
[----:B------:R-:W-:Y:S01]  /*2f60*/  STL [R1+0x44c], RZ ;  /* 0x00044cff01007387 */ /* 0x000fe20000100800 */
[----:B------:R-:W-:Y:S01]  /*2f70*/  ULOP3.LUT UR7, UR7, 0x3fff, URZ, 0xc0, !UPT ;  /* 0x00003fff07077892 */ /* 0x000fe2000f8ec03f */
[----:B------:R-:W-:Y:S01]  /*2f80*/  CS2R R234, SRZ ;  /* 0x0000000000ea7805 */ /* 0x000fe2000001ff00 */
[----:B------:R-:W-:Y:S01]  /*2f90*/  UMOV UR17, 0xc0000010 ;  /* 0xc000001000117882 */ /* 0x000fe20000000000 */
[----:B------:R-:W-:Y:S01]  /*2fa0*/  UMOV UR19, 0xc0000010 ;  /* 0xc000001000137882 */ /* 0x000fe20000000000 */
[----:B------:R-:W-:Y:S01]  /*2fb0*/  ULOP3.LUT UR7, UR7, 0x10000, URZ, 0xfc, !UPT ;  /* 0x0001000007077892 */ /* 0x000fe2000f8efc3f */
[----:B------:R-:W-:Y:S01]  /*2fc0*/  STL [R1+0x448], RZ ;  /* 0x000448ff01007387 */ /* 0x000fe20000100800 */
[----:B------:R-:W-:-:S02]  /*2fd0*/  CS2R R232, SRZ ;  /* 0x0000000000e87805 */ /* 0x000fc4000001ff00 */
[----:B------:R-:W-:Y:S01]  /*2fe0*/  CS2R R230, SRZ ;  /* 0x0000000000e67805 */ /* 0x000fe2000001ff00 */
[----:B------:R-:W-:Y:S01]  /*2ff0*/  ULEA UR18, UR5, UR7, 0x9 ;  /* 0x0000000705127291 */ /* 0x000fe2000f8e483f */
[----:B------:R-:W-:Y:S01]  /*3000*/  STL [R1+0x444], RZ ;  /* 0x000444ff01007387 */ /* 0x000fe20000100800 */
[----:B------:R-:W-:Y:S01]  /*3010*/  CS2R R228, SRZ ;  /* 0x0000000000e47805 */ /* 0x000fe2000001ff00 */
[----:B------:R-:W-:Y:S01]  /*3020*/  ULDC UR7, c[0x0][0x50c] ;  /* 0x0001430000077ab9 */ /* 0x000fe20000000800 */
[----:B------:R-:W-:Y:S01]  /*3030*/  CS2R R226, SRZ ;  /* 0x0000000000e27805 */ /* 0x000fe2000001ff00 */
[----:B------:R-:W-:Y:S01]  /*3040*/  STL [R1+0x440], RZ ;  /* 0x000440ff01007387 */ /* 0x000fe20000100800 */
[----:B------:R-:W-:Y:S01]  /*3050*/  UISETP.NE.AND UP0, UPT, UR7, 0x1, UPT ;  /* 0x000000010700788c */ /* 0x000fe2000bf05270 */
[----:B------:R-:W-:Y:S02]  /*3060*/  CS2R R224, SRZ ;  /* 0x0000000000e07805 */ /* 0x000fe4000001ff00 */
[----:B------:R-:W-:Y:S01]  /*3070*/  CS2R R222, SRZ ;  /* 0x0000000000de7805 */ /* 0x000fe2000001ff00 */
[----:B------:R-:W-:Y:S01]  /*3080*/  QGMMA.64x256x32.F32.E4M3.E4M3 R4, gdesc[UR16], RZ, !UPT, gsb0 ;  /* 0x03e00000100479f3 */ /* 0x000fe2000c0008ff */
[----:B------:R-:W-:Y:S01]  /*3090*/  STL [R1+0x43c], RZ ;  /* 0x00043cff01007387 */ /* 0x000fe20000100800 */
[----:B------:R-:W-:Y:S01]  /*30a0*/  UIADD3 UR16, UR16, 0x100, URZ ;  /* 0x0000010010107890 */ /* 0x000fe2000fffe03f */
[----:B------:R-:W-:Y:S01]  /*30b0*/  CS2R R220, SRZ ;  /* 0x0000000000dc7805 */ /* 0x000fe2000001ff00 */
[----:B------:R-:W-:Y:S01]  /*30c0*/  UMOV UR17, 0xc0000010 ;  /* 0xc000001000117882 */ /* 0x000fe20000000000 */
[----:B------:R-:W-:Y:S01]  /*30d0*/  STL [R1+0x438], RZ ;  /* 0x000438ff01007387 */ /* 0x000fe20000100800 */
[----:B------:R-:W-:Y:S01]  /*30e0*/  USEL UR7, URZ, 0x1, UP0 ;  /* 0x000000013f077887 */ /* 0x000fe20008000000 */
[----:B------:R-:W-:-:S02]  /*30f0*/  CS2R R218, SRZ ;  /* 0x0000000000da7805 */ /* 0x000fc4000001ff00 */
[----:B------:R-:W-:Y:S01]  /*3100*/  CS2R R216, SRZ ;  /* 0x0000000000d87805 */ /* 0x000fe2000001ff00 */
[----:B------:R-:W-:Y:S01]  /*3110*/  STL [R1+0x434], RZ ;  /* 0x000434ff01007387 */ /* 0x000fe20000100800 */
[----:B------:R-:W-:Y:S02]  /*3120*/  CS2R R214, SRZ ;  /* 0x0000000000d67805 */ /* 0x000fe4000001ff00 */
[----:B------:R-:W-:Y:S02]  /*3130*/  CS2R R212, SRZ ;  /* 0x0000000000d47805 */ /* 0x000fe4000001ff00 */
[----:B------:R-:W-:Y:S01]  /*3140*/  ISETP.NE.AND P1, PT, RZ, UR7, PT ;  /* 0x00000007ff007c0c */ /* 0x000fe2000bf25270 */
        /* <DEDUP_REMOVED lines=93> */
[----:B------:R-:W-:-:S02]  /*3720*/  WARPGROUP.DEPBAR.LE gsb0, 0x0 ;  /* 0x00008000000079c5 */ /* 0x000fc40000010000 */
[----:B--2---:R-:W-:Y:S01]  /*3730*/  IMAD.MOV.U32 R3, RZ, RZ, R129 ;  /* 0x000000ffff037224 */ /* 0x004fe200078e0081 */
[----:B------:R-:W-:Y:S01]  /*3740*/  STL [R1+0x334], RZ ;  /* 0x000334ff01007387 */ /* 0x000fe20000100800 */
[----:B------:R-:W-:Y:S02]  /*3750*/  IMAD.MOV.U32 R2, RZ, RZ, R130 ;  /* 0x000000ffff027224 */ /* 0x000fe400078e0082 */
[----:B0-----:R-:W-:Y:S01]  /*3760*/  IMAD.MOV.U32 R0, RZ, RZ, R131 ;  /* 0x000000ffff007224 */ /* 0x001fe200078e0083 */
        /* <DEDUP_REMOVED lines=23> */
[----:B------:R0:W-:Y:S04]  /*38e0*/  STL.64 [R1], R4 ;  /* 0x0000000401007387 */ /* 0x0001e80000100a00 */
[----:B------:R2:W-:Y:S04]  /*38f0*/  STL.64 [R1+0x8], R6 ;  /* 0x0000080601007387 */ /* 0x0005e80000100a00 */
[----:B------:R4:W-:Y:S04]  /*3900*/  STL.64 [R1+0x10], R8 ;  /* 0x0000100801007387 */ /* 0x0009e80000100a00 */
[----:B------:R5:W-:Y:S01]  /*3910*/  STL.64 [R1+0x18], R10 ;  /* 0x0000180a01007387 */ /* 0x000be20000100a00 */
[----:B0-----:R-:W-:-:S03]  /*3920*/  CS2R R4, SRZ ;  /* 0x0000000000047805 */ /* 0x001fc6000001ff00 */
[----:B------:R0:W-:Y:S01]  /*3930*/  STL.64 [R1+0x20], R12 ;  /* 0x0000200c01007387 */ /* 0x0001e20000100a00 */
[----:B--2---:R-:W-:-:S03]  /*3940*/  CS2R R6, SRZ ;  /* 0x0000000000067805 */ /* 0x004fc6000001ff00 */
[----:B------:R2:W-:Y:S01]  /*3950*/  STL.64 [R1+0x28], R14 ;  /* 0x0000280e01007387 */ /* 0x0005e20000100a00 */
[----:B----4-:R-:W-:-:S03]  /*3960*/  CS2R R8, SRZ ;  /* 0x0000000000087805 */ /* 0x010fc6000001ff00 */
[----:B------:R4:W-:Y:S01]  /*3970*/  STL.64 [R1+0x30], R16 ;  /* 0x0000301001007387 */ /* 0x0009e20000100a00 */
[----:B-----5:R-:W-:-:S03]  /*3980*/  CS2R R10, SRZ ;  /* 0x00000000000a7805 */ /* 0x020fc6000001ff00 */
[----:B------:R5:W-:Y:S01]  /*3990*/  STL.64 [R1+0x38], R18 ;  /* 0x0000381201007387 */ /* 0x000be20000100a00 */
[----:B0-----:R-:W-:-:S03]  /*39a0*/  CS2R R12, SRZ ;  /* 0x00000000000c7805 */ /* 0x001fc6000001ff00 */
[----:B------:R0:W-:Y:S01]  /*39b0*/  STL.64 [R1+0x40], R20 ;  /* 0x0000401401007387 */ /* 0x0001e20000100a00 */
[----:B--2---:R-:W-:-:S03]  /*39c0*/  CS2R R14, SRZ ;  /* 0x00000000000e7805 */ /* 0x004fc6000001ff00 */
[----:B------:R2:W-:Y:S01]  /*39d0*/  STL.64 [R1+0x48], R22 ;  /* 0x0000481601007387 */ /* 0x0005e20000100a00 */
[----:B----4-:R-:W-:-:S03]  /*39e0*/  CS2R R16, SRZ ;  /* 0x0000000000107805 */ /* 0x010fc6000001ff00 */
[----:B------:R-:W-:Y:S01]  /*39f0*/  STL.64 [R1+0x50], R24 ;  /* 0x0000501801007387 */ /* 0x000fe20000100a00 */
[----:B-----5:R-:W-:-:S03]  /*3a00*/  CS2R R18, SRZ ;  /* 0x0000000000127805 */ /* 0x020fc6000001ff00 */
[----:B------:R-:W-:Y:S01]  /*3a10*/  STL.64 [R1+0x58], R26 ;  /* 0x0000581a01007387 */ /* 0x000fe20000100a00 */
[----:B0-----:R-:W-:-:S03]  /*3a20*/  CS2R R20, SRZ ;  /* 0x0000000000147805 */ /* 0x001fc6000001ff00 */
[----:B------:R-:W-:Y:S01]  /*3a30*/  STL.64 [R1+0x60], R28 ;  /* 0x0000601c01007387 */ /* 0x000fe20000100a00 */
[----:B--2---:R-:W-:-:S03]  /*3a40*/  CS2R R22, SRZ ;  /* 0x0000000000167805 */ /* 0x004fc6000001ff00 */
[----:B------:R-:W-:Y:S04]  /*3a50*/  STL.64 [R1+0x68], R30 ;  /* 0x0000681e01007387 */ /* 0x000fe80000100a00 */
        /* <DEDUP_REMOVED lines=49> */
[----:B------:R0:W-:Y:S04]  /*3d70*/  STL.64 [R1+0x1f8], R130 ;  /* 0x0001f88201007387 */ /* 0x0001e80000100a00 */
[----:B------:R2:W-:Y:S04]  /*3d80*/  STL [R1+0x2d4], RZ ;  /* 0x0002d4ff01007387 */ /* 0x0005e80000100800 */
[----:B------:R2:W-:Y:S01]  /*3d90*/  STL [R1+0x2d0], RZ ;  /* 0x0002d0ff01007387 */ /* 0x0005e20000100800 */
[----:B0-----:R-:W-:-:S03]  /*3da0*/  WARPGROUP.ARRIVE ;  /* 0x00000000000079c5 */ /* 0x001fc60000000000 */
[----:B------:R2:W-:Y:S04]  /*3db0*/  STL [R1+0x2cc], RZ ;  /* 0x0002ccff01007387 */ /* 0x0005e80000100800 */
[----:B------:R2:W-:Y:S01]  /*3dc0*/  STL [R1+0x2c8], RZ ;  /* 0x0002c8ff01007387 */ /* 0x0005e20000100800 */
[----:B------:R-:W-:Y:S03]  /*3dd0*/  QGMMA.64x256x32.F32.E4M3.E4M3 R24, gdesc[UR16], RZ, !UPT, gsb0 ;  /* 0x03e00000101879f3 */ /* 0x000fe6000c0008ff */
        /* <DEDUP_REMOVED lines=50> */
[----:B------:R-:W-:-:S02]  /*4100*/  WARPGROUP.DEPBAR.LE gsb0, 0x0 ;  /* 0x00008000000079c5 */ /* 0x000fc40000010000 */
[----:B------:R-:W-:Y:S05]  /*4110*/  @!P1 BRA `(.L_x_23) ;  /* 0x0000002000f89947 */ /* 0x000fea0003800000 */
[----:B------:R-:W4:Y:S04]  /*4120*/  LDL R4, [R1] ;  /* 0x0000000001047983 */ /* 0x000f280000100800 */
[----:B------:R-:W5:Y:S04]  /*4130*/  LDL R5, [R1+0x4] ;  /* 0x0000040001057983 */ /* 0x000f680000100800 */
[----:B------:R-:W3:Y:S04]  /*4140*/  LDL R6, [R1+0x8] ;  /* 0x0000080001067983 */ /* 0x000ee80000100800 */
[----:B------:R-:W2:Y:S04]  /*4150*/  LDL R7, [R1+0xc] ;  /* 0x00000c0001077983 */ /* 0x000ea80000100800 */
        /* <DEDUP_REMOVED lines=100> */
[----:B------:R0:W-:Y:S04]  /*47a0*/  STL [R1+0x4c4], R131 ;  /* 0x0004c48301007387 */ /* 0x0001e80000100800 */
[----:B0-----:R-:W2:Y:S04]  /*47b0*/  LDL R131, [R1+0x1a0] ;  /* 0x0001a00001837983 */ /* 0x001ea80000100800 */
        /* <DEDUP_REMOVED lines=39> */
[----:B0-----:R-:W2:Y:S01]  /*4a30*/  LDL R151, [R1+0x1f0] ;  /* 0x0001f00001977983 */ /* 0x001ea20000100800 */
[----:B------:R-:W-:-:S01]  /*4a40*/  FADD R3, RZ, R3 ;  /* 0x00000003ff037221 */ /* 0x000fc20000000000 */
[----:B------:R-:W-:Y:S01]  /*4a50*/  FADD R2, RZ, R2 ;  /* 0x00000002ff027221 */ /* 0x000fe20000000000 */
[----:B----4-:R-:W-:-:S01]  /*4a60*/  FADD R4, RZ, R4 ;  /* 0x00000004ff047221 */ /* 0x010fc20000000000 */
[----:B-----5:R-:W-:Y:S01]  /*4a70*/  FADD R5, RZ, R5 ;  /* 0x00000005ff057221 */ /* 0x020fe20000000000 */
[----:B---3--:R-:W-:-:S01]  /*4a80*/  FADD R6, RZ, R6 ;  /* 0x00000006ff067221 */ /* 0x008fc20000000000 */
[----:B--2---:R-:W-:Y:S01]  /*4a90*/  FADD R7, RZ, R7 ;  /* 0x00000007ff077221 */ /* 0x004fe20000000000 */
[----:B------:R-:W-:-:S01]  /*4aa0*/  FADD R8, RZ, R8 ;  /* 0x00000008ff087221 */ /* 0x000fc20000000000 */
[----:B------:R-:W-:Y:S01]  /*4ab0*/  FADD R9, RZ, R9 ;  /* 0x00000009ff097221 */ /* 0x000fe20000000000 */
        /* <DEDUP_REMOVED lines=13> */
[----:B------:R-:W2:Y:S01]  /*4b90*/  LDL.LU R131, [R1+0x4c4] ;  /* 0x0004c40001837983 */ /* 0x000ea20000300800 */
        /* <DEDUP_REMOVED lines=13> */
[----:B------:R-:W3:Y:S01]  /*4c70*/  LDL.LU R132, [R1+0x4c0] ;  /* 0x0004c00001847983 */ /* 0x000ee20000300800 */
        /* <DEDUP_REMOVED lines=16> */
[----:B------:R0:W-:Y:S01]  /*4d80*/  STL [R1+0x200], R133 ;  /* 0x0002008501007387 */ /* 0x0001e20000100800 */
        /* <DEDUP_REMOVED lines=9> */
[----:B0-----:R-:W4:Y:S01]  /*4e20*/  LDL.LU R133, [R1+0x4bc] ;  /* 0x0004bc0001857983 */ /* 0x001f220000300800 */
[----:B------:R-:W-:-:S01]  /*4e30*/  FADD R185, RZ, R185 ;  /* 0x000000b9ffb97221 */ /* 0x000fc20000000000 */
[----:B------:R-:W-:Y:S01]  /*4e40*/  FADD R186, RZ, R186 ;  /* 0x000000baffba7221 */ /* 0x000fe20000000000 */
[----:B------:R-:W-:-:S01]  /*4e50*/  FADD R187, RZ, R187 ;  /* 0x000000bbffbb7221 */ /* 0x000fc20000000000 */
        /* <DEDUP_REMOVED lines=10> */
[----:B0-----:R-:W5:Y:S01]  /*4f00*/  LDL.LU R134, [R1+0x4b8] ;  /* 0x0004b80001867983 */ /* 0x001f620000300800 */
        /* <DEDUP_REMOVED lines=51> */
[----:B0-----:R-:W5:Y:S04]  /*5240*/  LDL.LU R138, [R1+0x4a8] ;  /* 0x0004a800018a7983 */ /* 0x001f680000300800 */
[----:B------:R0:W-:Y:S01]  /*5250*/  STL [R1+0x218], R139 ;  /* 0x0002188b01007387 */ /* 0x0001e20000100800 */
[----:B------:R-:W-:-:S03]  /*5260*/  FADD R140, RZ, R140 ;  /* 0x0000008cff8c7221 */ /* 0x000fc60000000000 */
        /* <DEDUP_REMOVED lines=34> */
[----:B------:R0:W-:Y:S04]  /*5490*/  STL [R1+0x248], R151 ;  /* 0x0002489701007387 */ /* 0x0001e80000100800 */
[----:B0-----:R-:W5:Y:S04]  /*54a0*/  LDL.LU R151, [R1+0x474] ;  /* 0x0004740001977983 */ /* 0x001f680000300800 */
[----:B------:R0:W-:Y:S04]  /*54b0*/  STL [R1+0x24c], R3 ;  /* 0x00024c0301007387 */ /* 0x0001e80000100800 */
[----:B------:R1:W-:Y:S01]  /*54c0*/  STL [R1+0x250], R2 ;  /* 0x0002500201007387 */ /* 0x0003e20000100800 */
[----:B0-----:R-:W-:-:S01]  /*54d0*/  FADD R3, RZ, R0 ;  /* 0x00000000ff037221 */ /* 0x001fc20000000000 */
[----:B------:R-:W-:Y:S01]  /*54e0*/  FADD R0, RZ, R25 ;  /* 0x00000019ff007221 */ /* 0x000fe20000000000 */
[----:B-1----:R-:W-:-:S03]  /*54f0*/  FADD R2, RZ, R24 ;  /* 0x00000018ff027221 */ /* 0x002fc60000000000 */
[----:B------:R0:W-:Y:S04]  /*5500*/  STL [R1+0x254], R3 ;  /* 0x0002540301007387 */ /* 0x0001e80000100800 */
[----:B------:R1:W-:Y:S04]  /*5510*/  STL [R1+0x258], R2 ;  /* 0x0002580201007387 */ /* 0x0003e80000100800 */
[----:B------:R2:W-:Y:S01]  /*5520*/  STL [R1+0x25c], R0 ;  /* 0x00025c0001007387 */ /* 0x0005e20000100800 */
[----:B0-----:R-:W-:-:S01]  /*5530*/  FADD R3, RZ, R26 ;  /* 0x0000001aff037221 */ /* 0x001fc20000000000 */
[----:B-1----:R-:W-:-:S04]  /*5540*/  FADD R2, RZ, R27 ;  /* 0x0000001bff027221 */ /* 0x002fc80000000000 */
[----:B------:R0:W-:Y:S01]  /*5550*/  STL [R1+0x260], R3 ;  /* 0x0002600301007387 */ /* 0x0001e20000100800 */
[----:B--2---:R-:W-:-:S03]  /*5560*/  FADD R0, RZ, R28 ;  /* 0x0000001cff007221 */ /* 0x004fc60000000000 */
        /* <DEDUP_REMOVED lines=207> */
[----:B---3--:R-:W-:-:S04]  /*6260*/  FADD R2, RZ, R132 ;  /* 0x00000084ff027221 */ /* 0x008fc80000000000 */
[----:B------:R5:W-:Y:S01]  /*6270*/  STL [R1+0x404], R3 ;  /* 0x0004040301007387 */ /* 0x000be20000100800 */
[----:B----4-:R-:W-:-:S03]  /*6280*/  FADD R0, RZ, R133 ;  /* 0x00000085ff007221 */ /* 0x010fc60000000000 */
[----:B------:R0:W-:Y:S04]  /*6290*/  STL [R1+0x408], R2 ;  /* 0x0004080201007387 */ /* 0x0001e80000100800 */
[----:B------:R1:W-:Y:S01]  /*62a0*/  STL [R1+0x40c], R0 ;  /* 0x00040c0001007387 */ /* 0x0003e20000100800 */
[----:B-----5:R-:W-:-:S01]  /*62b0*/  FADD R3, RZ, R134 ;  /* 0x00000086ff037221 */ /* 0x020fc20000000000 */
[----:B0-----:R-:W-:-:S04]  /*62c0*/  FADD R2, RZ, R135 ;  /* 0x00000087ff027221 */ /* 0x001fc80000000000 */
[----:B------:R0:W-:Y:S01]  /*62d0*/  STL [R1+0x410], R3 ;  /* 0x0004100301007387 */ /* 0x0001e20000100800 */
[----:B-1----:R-:W-:-:S03]  /*62e0*/  FADD R0, RZ, R136 ;  /* 0x00000088ff007221 */ /* 0x002fc60000000000 */
        /* <DEDUP_REMOVED lines=32> */
[----:B------:R-:W-:-:S05]  /*64f0*/  UMOV UR6, URZ ;  /* 0x0000003f00067c82 */ /* 0x000fca0008000000 */
.L_x_23:
[----:B------:R-:W-:-:S04]  /*6500*/  UIADD3 UR14, UR5, 0x1, URZ ;  /* 0x00000001050e7890 */ /* 0x000fc8000fffe03f */
[----:B------:R-:W-:-:S04]  /*6510*/  UISETP.NE.AND UP0, UPT, UR14, 0xe, UPT ;  /* 0x0000000e0e00788c */ /* 0x000fc8000bf05270 */
[----:B------:R-:W-:Y:S02]  /*6520*/  USEL UR8, URZ, 0x1, UP0 ;  /* 0x000000013f087887 */ /* 0x000fe40008000000 */
[----:B------:R-:W-:Y:S02]  /*6530*/  USEL UR14, UR14, URZ, UP0 ;  /* 0x0000003f0e0e7287 */ /* 0x000fe40008000000 */
[----:B------:R-:W-:-:S06]  /*6540*/  ULOP3.LUT UR8, UR4, UR8, URZ, 0x3c, !UPT ;  /* 0x0000000804087292 */ /* 0x000fcc000f8e3c3f */
[----:B0-----:R-:W-:Y:S01]  /*6550*/  IMAD.U32 R0, RZ, RZ, UR8 ;  /* 0x00000008ff007e24 */ /* 0x001fe2000f8e00ff */
[----:B------:R-:W-:-:S06]  /*6560*/  UMOV UR8, 0x1 ;  /* 0x0000000100087882 */ /* 0x000fcc0000000000 */
.L_x_18:
[----:B------:R-:W-:-:S04]  /*6570*/  UISETP.LT.AND UP0, UPT, UR9, 0x1, UPT ;  /* 0x000000010900788c */ /* 0x000fc8000bf01270 */
[----:B------:R-:W-:-:S04]  /*6580*/  USEL UR15, UR9, 0x1, UP0 ;  /* 0x00000001090f7887 */ /* 0x000fc80008000000 */
[----:B------:R-:W-:-:S04]  /*6590*/  UIADD3 UR15, UR9, -UR15, URZ ;  /* 0x8000000f090f7290 */ /* 0x000fc8000fffe03f */
[----:B------:R-:W-:-:S06]  /*65a0*/  UISETP.GE.AND UP0, UPT, UR15, 0x1, UPT ;  /* 0x000000010f00788c */ /* 0x000fcc000bf06270 */
[----:B------:R-:W-:-:S13]  /*65b0*/  PLOP3.LUT P1, PT, PT, PT, UP0, 0x80, 0x0 ;  /* 0x000000000000781c */ /* 0x000fda0003f2f008 */
[----:B------:R-:W-:Y:S05]  /*65c0*/  @!P1 BRA `(.L_x_24) ;  /* 0x0000004c00a49947 */ /* 0x000fea0003800000 */
[----:B------:R-:W-:Y:S01]  /*65d0*/  IMAD.U32 R2, RZ, RZ, UR15 ;  /* 0x0000000fff027e24 */ /* 0x000fe2000f8e00ff */
[----:B------:R-:W-:Y:S01]  /*65e0*/  UMOV UR25, UR5 ;  /* 0x0000000500197c82 */ /* 0x000fe20008000000 */
[----:B------:R-:W-:-:S05]  /*65f0*/  ULDC UR26, c[0x0][0x50c] ;  /* 0x00014300001a7ab9 */ /* 0x000fca0000000800 */
.L_x_32:
[----:B------:R-:W-:-:S06]  /*6600*/  UISETP.NE.AND UP0, UPT, UR24, 0x3, UPT ;  /* 0x000000031800788c */ /* 0x000fcc000bf05270 */
[----:B------:R-:W-:-:S13]  /*6610*/  PLOP3.LUT P2, PT, PT, PT, UP0, 0x80, 0x0 ;  /* 0x000000000000781c */ /* 0x000fda0003f4f008 */
[----:B0-----:R-:W-:Y:S05]  /*6620*/  @!P2 BRA `(.L_x_25) ;  /* 0x000000000004a947 */ /* 0x001fea0003800000 */
[----:B------:R-:W-:Y:S01]  /*6630*/  BPT.TRAP 0x1 ;  /* 0x000000040000795c */ /* 0x000fe20000300000 */
.L_x_25:
[----:B------:R-:W0:Y:S01]  /*6640*/  S2UR UR15, SR_CgaCtaId ;  /* 0x00000000000f79c3 */ /* 0x000e220000008800 */
[----:B------:R-:W-:Y:S01]  /*6650*/  UMOV UR11, 0x400 ;  /* 0x00000400000b7882 */ /* 0x000fe20000000000 */
[----:B------:R-:W-:Y:S01]  /*6660*/  SHF.L.U32 R3, R0, 0x1f, RZ ;  /* 0x0000001f00037819 */ /* 0x000fe200000006ff */
[----:B0-----:R-:W-:-:S04]  /*6670*/  ULEA UR11, UR15, UR11, 0x18 ;  /* 0x0000000b0f0b7291 */ /* 0x001fc8000f8ec03f */
[----:B------:R-:W-:-:S09]  /*6680*/  ULEA UR15, UR14, UR11, 0x3 ;  /* 0x0000000b0e0f7291 */ /* 0x000fd2000f8e183f */
[----:B------:R0:W4:Y:S01]  /*6690*/  SYNCS.PHASECHK.TRANS64.TRYWAIT P1, [UR15], R3 ;  /* 0x00000003ff0075a7 */ /* 0x000122000802014f */
[----:B------:R-:W-:Y:S05]  /*66a0*/  @!P2 BRA `(.L_x_26) ;  /* 0x000000000004a947 */ /* 0x000fea0003800000 */
[----:B------:R-:W-:Y:S01]  /*66b0*/  BPT.TRAP 0x1 ;  /* 0x000000040000795c */ /* 0x000fe20000300000 */
.L_x_26:
[----:B----4-:R-:W-:Y:S05]  /*66c0*/  @P1 BRA `(.L_x_27) ;  /* 0x0000000000081947 */ /* 0x010fea0003800000 */
[----:B------:R-:W4:Y:S02]  /*66d0*/  SYNCS.PHASECHK.TRANS64.TRYWAIT P1, [UR15], R3 ;  /* 0x00000003ff0075a7 */ /* 0x000f24000802014f */
[----:B----4-:R-:W-:Y:S05]  /*66e0*/  @!P1 BRA `(.L_x_28) ;  /* 0x000001d400549947 */ /* 0x010fea0003800000 */
.L_x_27:
        /* <DEDUP_REMOVED lines=64> */
[----:B----4-:R-:W4:Y:S04]  /*6af0*/  LDL.LU.64 R108, [R1] ;  /* 0x00000000016c7983 */ /* 0x010f280000300a00 */
[----:B------:R-:W4:Y:S04]  /*6b00*/  LDL.LU.64 R110, [R1+0x8] ;  /* 0x00000800016e7983 */ /* 0x000f280000300a00 */
        /* <DEDUP_REMOVED lines=61> */
[----:B------:R-:W4:Y:S01]  /*6ee0*/  LDL.LU.64 R234, [R1+0x1f8] ;  /* 0x0001f80001ea7983 */ /* 0x000f220000300a00 */
[----:B------:R-:W-:-:S02]  /*6ef0*/  UIADD3 UR15, UR11, 0x1c200, URZ ;  /* 0x0001c2000b0f7890 */ /* 0x000fc4000fffe03f */
[----:B------:R-:W-:Y:S02]  /*6f00*/  UISETP.NE.AND UP0, UPT, UR7, URZ, UPT ;  /* 0x0000003f0700728c */ /* 0x000fe4000bf05270 */
[----:B------:R-:W-:Y:S02]  /*6f10*/  USHF.R.U32.HI UR15, URZ, 0x4, UR15 ;  /* 0x000000043f0f7899 */ /* 0x000fe4000801160f */
[----:B------:R-:W-:Y:S02]  /*6f20*/  USEL UR8, UR8, URZ, !UP0 ;  /* 0x0000003f08087287 */ /* 0x000fe4000c000000 */
[----:B------:R-:W-:Y:S02]  /*6f30*/  ULOP3.LUT UR15, UR15, 0x3fff, URZ, 0xc0, !UPT ;  /* 0x00003fff0f0f7892 */ /* 0x000fe4000f8ec03f */
[----:B------:R-:W-:Y:S02]  /*6f40*/  ULOP3.LUT UR16, UR12, 0x10000, URZ, 0xfc, !UPT ;  /* 0x000100000c107892 */ /* 0x000fe4000f8efc3f */
[----:B------:R-:W-:-:S02]  /*6f50*/  ULOP3.LUT UR15, UR15, 0x10000, URZ, 0xfc, !UPT ;  /* 0x000100000f0f7892 */ /* 0x000fc4000f8efc3f */
[----:B------:R-:W-:Y:S02]  /*6f60*/  UISETP.NE.U32.AND UP0, UPT, UR8, URZ, UPT ;  /* 0x0000003f0800728c */ /* 0x000fe4000bf05070 */
[----:B------:R-:W-:Y:S02]  /*6f70*/  ULEA UR16, UR14, UR16, 0x9 ;  /* 0x000000100e107291 */ /* 0x000fe4000f8e483f */
[----:B------:R-:W-:Y:S01]  /*6f80*/  ULEA UR18, UR14, UR15, 0x9 ;  /* 0x0000000f0e127291 */ /* 0x000fe2000f8e483f */
[----:B------:R-:W-:Y:S01]  /*6f90*/  UMOV UR17, 0xc0000010 ;  /* 0xc000001000117882 */ /* 0x000fe20000000000 */
[----:B------:R-:W-:Y:S01]  /*6fa0*/  UMOV UR19, 0xc0000010 ;  /* 0xc000001000137882 */ /* 0x000fe20000000000 */
[----:B----4-:R-:W-:-:S06]  /*6fb0*/  WARPGROUP.ARRIVE ;  /* 0x00000000000079c5 */ /* 0x010fcc0000000000 */
[----:B------:R-:W-:Y:S03]  /*6fc0*/  QGMMA.64x256x32.F32.E4M3.E4M3 R108, gdesc[UR16], R108, UP0, gsb0 ;  /* 0x03e00000106c79f3 */ /* 0x000fe6000b80086c */
[----:B------:R-:W-:Y:S02]  /*6fd0*/  WARPGROUP.DEPBAR.LE gsb0, 0x0 ;  /* 0x00008000000079c5 */ /* 0x000fe40000010000 */
[----:B------:R-:W-:Y:S01]  /*6fe0*/  STL.64 [R1], R108 ;  /* 0x0000006c01007387 */ /* 0x000fe20000100a00 */
[----:B0-----:R-:W-:-:S03]  /*6ff0*/  IMAD.MOV.U32 R3, RZ, RZ, R108 ;  /* 0x000000ffff037224 */ /* 0x001fc600078e006c */
        /* <DEDUP_REMOVED lines=63> */
[----:B0-----:R0:W5:Y:S04]  /*73f0*/  LDL.LU.64 R234, [R1+0x670] ;  /* 0x0006700001ea7983 */ /* 0x0011680000300a00 */
[----:B------:R0:W5:Y:S04]  /*7400*/  LDL.LU.64 R232, [R1+0x668] ;  /* 0x0006680001e87983 */ /* 0x0001680000300a00 */
        /* <DEDUP_REMOVED lines=62> */
[----:B------:R-:W-:Y:S01]  /*77f0*/  UIADD3 UR16, UR16, 0x100, URZ ;  /* 0x0000010010107890 */ /* 0x000fe2000fffe03f */
[----:B------:R-:W-:Y:S01]  /*7800*/  UMOV UR17, 0xc0000010 ;  /* 0xc000001000117882 */ /* 0x000fe20000000000 */
[----:B------:R-:W-:Y:S01]  /*7810*/  UIADD3 UR6, UR6, 0x1, URZ ;  /* 0x0000000106067890 */ /* 0x000fe2000fffe03f */
[----:B----4-:R-:W-:-:S06]  /*7820*/  WARPGROUP.ARRIVE ;  /* 0x00000000000079c5 */ /* 0x010fcc0000000000 */
[----:B------:R-:W-:Y:S01]  /*7830*/  QGMMA.64x256x32.F32.E4M3.E4M3 R24, gdesc[UR16], R24, UP0, gsb0 ;  /* 0x03e00000101879f3 */ /* 0x000fe2000b800818 */
[----:B------:R-:W-:-:S04]  /*7840*/  UISETP.NE.AND UP0, UPT, UR6, UR26, UPT ;  /* 0x0000001a0600728c */ /* 0x000fc8000bf05270 */
[----:B------:R-:W-:-:S06]  /*7850*/  USEL UR7, URZ, 0x1, UP0 ;  /* 0x000000013f077887 */ /* 0x000fcc0008000000 */
[----:B------:R-:W-:Y:S01]  /*7860*/  ISETP.NE.AND P1, PT, RZ, UR7, PT ;  /* 0x00000007ff007c0c */ /* 0x000fe2000bf25270 */
[----:B------:R-:W-:-:S12]  /*7870*/  WARPGROUP.DEPBAR.LE gsb0, 0x0 ;  /* 0x00008000000079c5 */ /* 0x000fd80000010000 */
[----:B0-----:R-:W-:Y:S05]  /*7880*/  @!P1 BRA `(.L_x_29) ;  /* 0x00000038008c9947 */ /* 0x001fea0003800000 */
[----:B------:R0:W-:Y:S04]  /*7890*/  STL [R1+0x65c], R31 ;  /* 0x00065c1f01007387 */ /* 0x0001e80000100800 */
[----:B------:R4:W-:Y:S01]  /*78a0*/  STL [R1+0x658], R32 ;  /* 0x0006582001007387 */ /* 0x0009e20000100800 */
[----:B0-----:R-:W-:-:S03]  /*78b0*/  IMAD.MOV.U32 R31, RZ, RZ, R3 ;  /* 0x000000ffff1f7224 */ /* 0x001fc600078e0003 */
[----:B----4-:R-:W4:Y:S04]  /*78c0*/  LDL R32, [R1+0x4] ;  /* 0x0000040001207983 */ /* 0x010f280000100800 */
[----:B------:R0:W-:Y:S04]  /*78d0*/  STL [R1+0x654], R33 ;  /* 0x0006542101007387 */ /* 0x0001e80000100800 */
[----:B0-----:R-:W2:Y:S04]  /*78e0*/  LDL R33, [R1+0x8] ;  /* 0x0000080001217983 */ /* 0x001ea80000100800 */
[----:B------:R0:W-:Y:S04]  /*78f0*/  STL [R1+0x650], R34 ;  /* 0x0006502201007387 */ /* 0x0001e80000100800 */
[----:B0-----:R-:W3:Y:S04]  /*7900*/  LDL R34, [R1+0xc] ;  /* 0x00000c0001227983 */ /* 0x001ee80000100800 */
        /* <DEDUP_REMOVED lines=175> */
[----:B0-----:R-:W3:Y:S04]  /*8400*/  LDL.LU R122, [R1+0x200] ;  /* 0x00020000017a7983 */ /* 0x001ee80000300800 */
        /* <DEDUP_REMOVED lines=14> */
[----:B------:R-:W3:Y:S04]  /*84f0*/  LDL.LU R3, [R1+0x234] ;  /* 0x0002340001037983 */ /* 0x000ee80000300800 */
        /* <DEDUP_REMOVED lines=46> */
[----:B-----5:R0:W-:Y:S04]  /*87e0*/  STL [R1+0x474], R0 ;  /* 0x0004740001007387 */ /* 0x0201e80000100800 */
[----:B0-----:R-:W3:Y:S01]  /*87f0*/  LDL R0, [R1+0x168] ;  /* 0x0001680001007983 */ /* 0x001ee20000100800 */
[----:B------:R-:W-:-:S01]  /*8800*/  FADD R4, R31, R4 ;  /* 0x000000041f047221 */ /* 0x000fc20000000000 */
[----:B----4-:R-:W-:Y:S01]  /*8810*/  FADD R5, R32, R5 ;  /* 0x0000000520057221 */ /* 0x010fe20000000000 */
[----:B--2---:R-:W-:-:S01]  /*8820*/  FADD R6, R33, R6 ;  /* 0x0000000621067221 */ /* 0x004fc20000000000 */
[----:B------:R-:W2:Y:S01]  /*8830*/  LDL.LU R31, [R1+0x65c] ;  /* 0x00065c00011f7983 */ /* 0x000ea20000300800 */
[----:B---3--:R-:W-:-:S01]  /*8840*/  FADD R7, R34, R7 ;  /* 0x0000000722077221 */ /* 0x008fc20000000000 */
[----:B------:R-:W-:-:S02]  /*8850*/  FADD R8, R35, R8 ;  /* 0x0000000823087221 */ /* 0x000fc40000000000 */
[----:B------:R-:W3:Y:S01]  /*8860*/  LDL.LU R32, [R1+0x658] ;  /* 0x0006580001207983 */ /* 0x000ee20000300800 */
[----:B------:R-:W-:-:S03]  /*8870*/  FADD R9, R36, R9 ;  /* 0x0000000924097221 */ /* 0x000fc60000000000 */
[----:B------:R-:W4:Y:S01]  /*8880*/  LDL.LU R33, [R1+0x654] ;  /* 0x0006540001217983 */ /* 0x000f220000300800 */
        /* <DEDUP_REMOVED lines=160> */
[----:B------:R-:W-:-:S01]  /*9290*/  FADD R218, R117, R218 ;  /* 0x000000da75da7221 */ /* 0x000fc20000000000 */
[----:B------:R-:W-:Y:S02]  /*92a0*/  FADD R122, R124, R122 ;  /* 0x0000007a7c7a7221 */ /* 0x000fe40000000000 */
[----:B------:R-:W4:Y:S01]  /*92b0*/  LDL.LU R114, [R1+0x510] ;  /* 0x0005100001727983 */ /* 0x000f220000300800 */
[----:B------:R-:W-:-:S03]  /*92c0*/  FADD R219, R118, R219 ;  /* 0x000000db76db7221 */ /* 0x000fc60000000000 */
[----:B------:R-:W4:Y:S01]  /*92d0*/  LDL.LU R115, [R1+0x50c] ;  /* 0x00050c0001737983 */ /* 0x000f220000300800 */
[----:B------:R-:W-:-:S03]  /*92e0*/  FADD R220, R119, R220 ;  /* 0x000000dc77dc7221 */ /* 0x000fc60000000000 */
[----:B------:R-:W4:Y:S01]  /*92f0*/  LDL.LU R116, [R1+0x508] ;  /* 0x0005080001747983 */ /* 0x000f220000300800 */
[----:B------:R-:W-:-:S03]  /*9300*/  FADD R221, R120, R221 ;  /* 0x000000dd78dd7221 */ /* 0x000fc60000000000 */
[----:B------:R-:W4:Y:S04]  /*9310*/  LDL.LU R117, [R1+0x504] ;  /* 0x0005040001757983 */ /* 0x000f280000300800 */
[----:B------:R-:W4:Y:S04]  /*9320*/  LDL.LU R118, [R1+0x500] ;  /* 0x0005000001767983 */ /* 0x000f280000300800 */
[----:B------:R-:W4:Y:S04]  /*9330*/  LDL.LU R119, [R1+0x4fc] ;  /* 0x0004fc0001777983 */ /* 0x000f280000300800 */
[----:B------:R-:W4:Y:S01]  /*9340*/  LDL.LU R120, [R1+0x4f8] ;  /* 0x0004f80001787983 */ /* 0x000f220000300800 */
[----:B------:R-:W-:-:S01]  /*9350*/  FADD R237, R126, R237 ;  /* 0x000000ed7eed7221 */ /* 0x000fc20000000000 */
[----:B------:R-:W-:Y:S01]  /*9360*/  FADD R236, R128, R236 ;  /* 0x000000ec80ec7221 */ /* 0x000fe20000000000 */
[----:B------:R-:W-:-:S01]  /*9370*/  FADD R225, R150, R225 ;  /* 0x000000e196e17221 */ /* 0x000fc20000000000 */
[----:B------:R0:W-:Y:S01]  /*9380*/  STL [R1+0x200], R122 ;  /* 0x0002007a01007387 */ /* 0x0001e20000100800 */
[----:B------:R-:W-:-:S01]  /*9390*/  FADD R228, R146, R228 ;  /* 0x000000e492e47221 */ /* 0x000fc20000000000 */
[----:B------:R-:W-:Y:S01]  /*93a0*/  FADD R230, R143, R230 ;  /* 0x000000e68fe67221 */ /* 0x000fe20000000000 */
[----:B------:R-:W-:-:S01]  /*93b0*/  FADD R231, R141, R231 ;  /* 0x000000e78de77221 */ /* 0x000fc20000000000 */
[----:B------:R-:W-:Y:S01]  /*93c0*/  FADD R223, R2, R223 ;  /* 0x000000df02df7221 */ /* 0x000fe20000000000 */
[----:B------:R-:W-:-:S01]  /*93d0*/  FADD R222, R0, R222 ;  /* 0x000000de00de7221 */ /* 0x000fc20000000000 */
[----:B------:R-:W-:Y:S01]  /*93e0*/  FADD R224, R151, R224 ;  /* 0x000000e097e07221 */ /* 0x000fe20000000000 */
[----:B------:R-:W-:-:S01]  /*93f0*/  FADD R226, R149, R226 ;  /* 0x000000e295e27221 */ /* 0x000fc20000000000 */
[----:B------:R-:W-:Y:S01]  /*9400*/  FADD R227, R147, R227 ;  /* 0x000000e393e37221 */ /* 0x000fe20000000000 */
[----:B------:R-:W-:-:S01]  /*9410*/  FADD R229, R145, R229 ;  /* 0x000000e591e57221 */ /* 0x000fc20000000000 */
[----:B0-----:R-:W2:Y:S01]  /*9420*/  LDL.LU R122, [R1+0x204] ;  /* 0x00020400017a7983 */ /* 0x001ea20000300800 */
[----:B------:R-:W-:-:S01]  /*9430*/  FADD R232, R136, R232 ;  /* 0x000000e888e87221 */ /* 0x000fc20000000000 */
[----:B------:R-:W-:Y:S01]  /*9440*/  FADD R233, R134, R233 ;  /* 0x000000e986e97221 */ /* 0x000fe20000000000 */
[----:B------:R-:W-:-:S01]  /*9450*/  FADD R234, R132, R234 ;  /* 0x000000ea84ea7221 */ /* 0x000fc20000000000 */
[----:B------:R-:W3:Y:S01]  /*9460*/  LDL.LU R124, [R1+0x208] ;  /* 0x00020800017c7983 */ /* 0x000ee20000300800 */
[----:B------:R-:W-:-:S03]  /*9470*/  FADD R235, R130, R235 ;  /* 0x000000eb82eb7221 */ /* 0x000fc60000000000 */
[----:B------:R-:W4:Y:S04]  /*9480*/  LDL.LU R126, [R1+0x20c] ;  /* 0x00020c00017e7983 */ /* 0x000f280000300800 */
[----:B------:R-:W4:Y:S04]  /*9490*/  LDL.LU R128, [R1+0x210] ;  /* 0x0002100001807983 */ /* 0x000f280000300800 */
[----:B------:R-:W4:Y:S04]  /*94a0*/  LDL.LU R150, [R1+0x214] ;  /* 0x0002140001967983 */ /* 0x000f280000300800 */
[----:B------:R-:W4:Y:S04]  /*94b0*/  LDL.LU R146, [R1+0x218] ;  /* 0x0002180001927983 */ /* 0x000f280000300800 */
[----:B------:R-:W4:Y:S04]  /*94c0*/  LDL.LU R143, [R1+0x21c] ;  /* 0x00021c00018f7983 */ /* 0x000f280000300800 */
[----:B------:R-:W4:Y:S04]  /*94d0*/  LDL.LU R141, [R1+0x220] ;  /* 0x00022000018d7983 */ /* 0x000f280000300800 */
[----:B------:R-:W4:Y:S04]  /*94e0*/  LDL.LU R2, [R1+0x224] ;  /* 0x0002240001027983 */ /* 0x000f280000300800 */
[----:B------:R-:W4:Y:S04]  /*94f0*/  LDL.LU R0, [R1+0x228] ;  /* 0x0002280001007983 */ /* 0x000f280000300800 */
[----:B------:R-:W4:Y:S04]  /*9500*/  LDL R130, [R1+0x1e0] ;  /* 0x0001e00001827983 */ /* 0x000f280000100800 */
[----:B------:R-:W4:Y:S04]  /*9510*/  LDL R132, [R1+0x1e4] ;  /* 0x0001e40001847983 */ /* 0x000f280000100800 */
[----:B------:R-:W4:Y:S04]  /*9520*/  LDL R134, [R1+0x1e8] ;  /* 0x0001e80001867983 */ /* 0x000f280000100800 */
[----:B------:R-:W4:Y:S04]  /*9530*/  LDL R136, [R1+0x1ec] ;  /* 0x0001ec0001887983 */ /* 0x000f280000100800 */
[----:B------:R-:W4:Y:S04]  /*9540*/  LDL R151, [R1+0x1f0] ;  /* 0x0001f00001977983 */ /* 0x000f280000100800 */
[----:B------:R-:W4:Y:S04]  /*9550*/  LDL R149, [R1+0x1f4] ;  /* 0x0001f40001957983 */ /* 0x000f280000100800 */
[----:B------:R-:W4:Y:S04]  /*9560*/  LDL R147, [R1+0x1f8] ;  /* 0x0001f80001937983 */ /* 0x000f280000100800 */
[----:B------:R-:W4:Y:S01]  /*9570*/  LDL R145, [R1+0x1fc] ;  /* 0x0001fc0001917983 */ /* 0x000f220000100800 */
[----:B------:R-:W-:-:S01]  /*9580*/  FADD R137, R138, R137 ;  /* 0x000000898a897221 */ /* 0x000fc20000000000 */
[----:B------:R-:W-:Y:S01]  /*9590*/  FADD R133, R135, R133 ;  /* 0x0000008587857221 */ /* 0x000fe20000000000 */
[----:B------:R-:W-:-:S01]  /*95a0*/  FADD R3, R131, R3 ;  /* 0x0000000383037221 */ /* 0x000fc20000000000 */
[----:B--2---:R-:W-:-:S02]  /*95b0*/  FADD R122, R121, R122 ;  /* 0x0000007a797a7221 */ /* 0x004fc40000000000 */
[----:B------:R-:W2:Y:S01]  /*95c0*/  LDL.LU R121, [R1+0x4f4] ;  /* 0x0004f40001797983 */ /* 0x000ea20000300800 */
[----:B---3--:R-:W-:-:S03]  /*95d0*/  FADD R124, R123, R124 ;  /* 0x0000007c7b7c7221 */ /* 0x008fc60000000000 */
[----:B------:R0:W-:Y:S01]  /*95e0*/  STL [R1+0x204], R122 ;  /* 0x0002047a01007387 */ /* 0x0001e20000100800 */
[----:B----4-:R-:W-:-:S01]  /*95f0*/  FADD R126, R125, R126 ;  /* 0x0000007e7d7e7221 */ /* 0x010fc20000000000 */
[----:B------:R-:W-:Y:S02]  /*9600*/  FADD R128, R127, R128 ;  /* 0x000000807f807221 */ /* 0x000fe40000000000 */
[----:B0-----:R-:W3:Y:S04]  /*9610*/  LDL.LU R122, [R1+0x4f0] ;  /* 0x0004f000017a7983 */ /* 0x001ee80000300800 */
[----:B------:R-:W4:Y:S04]  /*9620*/  LDL.LU R123, [R1+0x4ec] ;  /* 0x0004ec00017b7983 */ /* 0x000f280000300800 */
[----:B------:R0:W-:Y:S01]  /*9630*/  STL [R1+0x208], R124 ;  /* 0x0002087c01007387 */ /* 0x0001e20000100800 */
[----:B------:R-:W-:-:S01]  /*9640*/  FADD R150, R129, R150 ;  /* 0x0000009681967221 */ /* 0x000fc20000000000 */
[----:B------:R-:W-:Y:S01]  /*9650*/  FADD R146, R148, R146 ;  /* 0x0000009294927221 */ /* 0x000fe20000000000 */
[----:B------:R-:W-:-:S01]  /*9660*/  FADD R143, R144, R143 ;  /* 0x0000008f908f7221 */ /* 0x000fc20000000000 */
[----:B------:R-:W-:Y:S01]  /*9670*/  FADD R141, R142, R141 ;  /* 0x0000008d8e8d7221 */ /* 0x000fe20000000000 */
[----:B0-----:R-:W4:Y:S04]  /*9680*/  LDL.LU R124, [R1+0x4e8] ;  /* 0x0004e800017c7983 */ /* 0x001f280000300800 */
[----:B------:R-:W4:Y:S04]  /*9690*/  LDL.LU R125, [R1+0x4e4] ;  /* 0x0004e400017d7983 */ /* 0x000f280000300800 */
[----:B------:R0:W-:Y:S01]  /*96a0*/  STL [R1+0x20c], R126 ;  /* 0x00020c7e01007387 */ /* 0x0001e20000100800 */
[----:B------:R-:W-:-:S01]  /*96b0*/  FADD R2, R140, R2 ;  /* 0x000000028c027221 */ /* 0x000fc20000000000 */
[----:B------:R-:W-:-:S02]  /*96c0*/  FADD R0, R139, R0 ;  /* 0x000000008b007221 */ /* 0x000fc40000000000 */
[----:B0-----:R-:W4:Y:S04]  /*96d0*/  LDL.LU R126, [R1+0x4e0] ;  /* 0x0004e000017e7983 */ /* 0x001f280000300800 */
[----:B------:R-:W4:Y:S04]  /*96e0*/  LDL.LU R127, [R1+0x4dc] ;  /* 0x0004dc00017f7983 */ /* 0x000f280000300800 */
[----:B------:R0:W-:Y:S04]  /*96f0*/  STL [R1+0x210], R128 ;  /* 0x0002108001007387 */ /* 0x0001e80000100800 */
[----:B0-----:R-:W4:Y:S04]  /*9700*/  LDL.LU R128, [R1+0x4d8] ;  /* 0x0004d80001807983 */ /* 0x001f280000300800 */
[----:B------:R-:W4:Y:S04]  /*9710*/  LDL.LU R129, [R1+0x4d4] ;  /* 0x0004d40001817983 */ /* 0x000f280000300800 */
[----:B------:R-:W-:Y:S04]  /*9720*/  STL [R1+0x214], R150 ;  /* 0x0002149601007387 */ /* 0x000fe80000100800 */
[----:B------:R-:W-:Y:S04]  /*9730*/  STL [R1+0x218], R146 ;  /* 0x0002189201007387 */ /* 0x000fe80000100800 */
[----:B------:R-:W-:Y:S04]  /*9740*/  STL [R1+0x21c], R143 ;  /* 0x00021c8f01007387 */ /* 0x000fe80000100800 */
[----:B------:R-:W-:Y:S04]  /*9750*/  STL [R1+0x220], R141 ;  /* 0x0002208d01007387 */ /* 0x000fe80000100800 */
[----:B------:R-:W-:Y:S04]  /*9760*/  STL [R1+0x224], R2 ;  /* 0x0002240201007387 */ /* 0x000fe80000100800 */
[----:B------:R-:W-:Y:S04]  /*9770*/  STL [R1+0x228], R0 ;  /* 0x0002280001007387 */ /* 0x000fe80000100800 */
[----:B------:R-:W2:Y:S04]  /*9780*/  LDL.LU R131, [R1+0x238] ;  /* 0x0002380001837983 */ /* 0x000ea80000300800 */
[----:B------:R-:W-:Y:S04]  /*9790*/  STL [R1+0x22c], R137 ;  /* 0x00022c8901007387 */ /* 0x000fe80000100800 */
[----:B------:R0:W-:Y:S04]  /*97a0*/  STL [R1+0x230], R133 ;  /* 0x0002308501007387 */ /* 0x0001e80000100800 */
[----:B0-----:R-:W3:Y:S04]  /*97b0*/  LDL.LU R133, [R1+0x23c] ;  /* 0x00023c0001857983 */ /* 0x001ee80000300800 */
[----:B------:R-:W4:Y:S04]  /*97c0*/  LDL.LU R135, [R1+0x240] ;  /* 0x0002400001877983 */ /* 0x000f280000300800 */
[----:B------:R0:W-:Y:S04]  /*97d0*/  STL [R1+0x234], R3 ;  /* 0x0002340301007387 */ /* 0x0001e80000100800 */
        /* <DEDUP_REMOVED lines=11> */
[----:B0-----:R-:W4:Y:S04]  /*9890*/  LDL.LU R3, [R1+0x270] ;  /* 0x0002700001037983 */ /* 0x001f280000300800 */
[----:B------:R-:W4:Y:S04]  /*98a0*/  LDL.LU R2, [R1+0x274] ;  /* 0x0002740001027983 */ /* 0x000f280000300800 */
[----:B------:R-:W4:Y:S01]  /*98b0*/  LDL.LU R0, [R1+0x278] ;  /* 0x0002780001007983 */ /* 0x000f220000300800 */
[----:B--2---:R-:W-:-:S03]  /*98c0*/  FADD R131, R130, R131 ;  /* 0x0000008382837221 */ /* 0x004fc60000000000 */
[----:B------:R-:W2:Y:S04]  /*98d0*/  LDL.LU R130, [R1+0x4d0] ;  /* 0x0004d00001827983 */ /* 0x000ea80000300800 */
[----:B------:R0:W-:Y:S04]  /*98e0*/  STL [R1+0x238], R131 ;  /* 0x0002388301007387 */ /* 0x0001e80000100800 */
[----:B0-----:R-:W2:Y:S01]  /*98f0*/  LDL.LU R131, [R1+0x4cc] ;  /* 0x0004cc0001837983 */ /* 0x001ea20000300800 */
[----:B---3--:R-:W-:-:S03]  /*9900*/  FADD R133, R132, R133 ;  /* 0x0000008584857221 */ /* 0x008fc60000000000 */
[----:B------:R-:W3:Y:S01]  /*9910*/  LDL.LU R132, [R1+0x4c8] ;  /* 0x0004c80001847983 */ /* 0x000ee20000300800 */
[----:B----4-:R-:W-:-:S03]  /*9920*/  FADD R135, R134, R135 ;  /* 0x0000008786877221 */ /* 0x010fc60000000000 */
[----:B------:R0:W-:Y:S01]  /*9930*/  STL [R1+0x23c], R133 ;  /* 0x00023c8501007387 */ /* 0x0001e20000100800 */
[----:B------:R-:W-:-:S03]  /*9940*/  FADD R137, R136, R137 ;  /* 0x0000008988897221 */ /* 0x000fc60000000000 */
[----:B0-----:R-:W4:Y:S01]  /*9950*/  LDL.LU R133, [R1+0x4c4] ;  /* 0x0004c40001857983 */ /* 0x001f220000300800 */
[----:B------:R-:W-:-:S03]  /*9960*/  FADD R150, R151, R150 ;  /* 0x0000009697967221 */ /* 0x000fc60000000000 */
[----:B------:R-:W4:Y:S01]  /*9970*/  LDL.LU R134, [R1+0x4c0] ;  /* 0x0004c00001867983 */ /* 0x000f220000300800 */
[----:B------:R-:W-:-:S03]  /*9980*/  FADD R148, R149, R148 ;  /* 0x0000009495947221 */ /* 0x000fc60000000000 */
[----:B------:R0:W-:Y:S01]  /*9990*/  STL [R1+0x240], R135 ;  /* 0x0002408701007387 */ /* 0x0001e20000100800 */
[----:B------:R-:W-:-:S01]  /*99a0*/  FADD R146, R147, R146 ;  /* 0x0000009293927221 */ /* 0x000fc20000000000 */
[----:B------:R-:W-:Y:S02]  /*99b0*/  FADD R144, R145, R144 ;  /* 0x0000009091907221 */ /* 0x000fe40000000000 */
[----:B0-----:R-:W4:Y:S01]  /*99c0*/  LDL.LU R135, [R1+0x4bc] ;  /* 0x0004bc0001877983 */ /* 0x001f220000300800 */
[----:B------:R-:W-:-:S03]  /*99d0*/  FADD R143, R24, R143 ;  /* 0x0000008f188f7221 */ /* 0x000fc60000000000 */
[----:B------:R-:W4:Y:S01]  /*99e0*/  LDL.LU R136, [R1+0x4b8] ;  /* 0x0004b80001887983 */ /* 0x000f220000300800 */
[----:B------:R-:W-:-:S03]  /*99f0*/  FADD R142, R25, R142 ;  /* 0x0000008e198e7221 */ /* 0x000fc60000000000 */
[----:B------:R0:W-:Y:S01]  /*9a00*/  STL [R1+0x244], R137 ;  /* 0x0002448901007387 */ /* 0x0001e20000100800 */
[----:B------:R-:W-:-:S01]  /*9a10*/  FADD R141, R26, R141 ;  /* 0x0000008d1a8d7221 */ /* 0x000fc20000000000 */
[----:B------:R-:W-:Y:S01]  /*9a20*/  FADD R140, R27, R140 ;  /* 0x0000008c1b8c7221 */ /* 0x000fe20000000000 */
[----:B------:R-:W-:-:S01]  /*9a30*/  FADD R139, R28, R139 ;  /* 0x0000008b1c8b7221 */ /* 0x000fc20000000000 */
[----:B0-----:R-:W4:Y:S04]  /*9a40*/  LDL.LU R137, [R1+0x4b4] ;  /* 0x0004b40001897983 */ /* 0x001f280000300800 */
[----:B------:R0:W-:Y:S01]  /*9a50*/  STL [R1+0x248], R150 ;  /* 0x0002489601007387 */ /* 0x0001e20000100800 */
[----:B------:R-:W-:-:S03]  /*9a60*/  FADD R138, R29, R138 ;  /* 0x0000008a1d8a7221 */ /* 0x000fc60000000000 */
[----:B------:R1:W-:Y:S04]  /*9a70*/  STL [R1+0x24c], R148 ;  /* 0x00024c9401007387 */ /* 0x0003e80000100800 */
        /* <DEDUP_REMOVED lines=9> */
[----:B------:R1:W-:Y:S04]  /*9b10*/  STL [R1+0x268], R139 ;  /* 0x0002688b01007387 */ /* 0x0003e80000100800 */
[----:B------:R1:W-:Y:S04]  /*9b20*/  STL [R1+0x26c], R138 ;  /* 0x00026c8a01007387 */ /* 0x0003e80000100800 */
[----:B------:R-:W2:Y:S04]  /*9b30*/  LDL.LU R151, [R1+0x27c] ;  /* 0x00027c0001977983 */ /* 0x000ea80000300800 */
[----:B------:R1:W-:Y:S04]  /*9b40*/  STL [R1+0x270], R3 ;  /* 0x0002700301007387 */ /* 0x0003e80000100800 */
[----:B0-----:R-:W3:Y:S04]  /*9b50*/  LDL.LU R150, [R1+0x280] ;  /* 0x0002800001967983 */ /* 0x001ee80000300800 */
[----:B------:R0:W-:Y:S04]  /*9b60*/  STL [R1+0x274], R2 ;  /* 0x0002740201007387 */ /* 0x0001e80000100800 */
[----:B------:R-:W4:Y:S04]  /*9b70*/  LDL.LU R149, [R1+0x284] ;  /* 0x0002840001957983 */ /* 0x000f280000300800 */
[----:B------:R0:W-:Y:S04]  /*9b80*/  STL [R1+0x278], R0 ;  /* 0x0002780001007387 */ /* 0x0001e80000100800 */
[----:B-1----:R-:W4:Y:S04]  /*9b90*/  LDL.LU R148, [R1+0x288] ;  /* 0x0002880001947983 */ /* 0x002f280000300800 */
        /* <DEDUP_REMOVED lines=12> */
[----:B------:R-:W4:Y:S01]  /*9c60*/  LDL.LU R0, [R1+0x2bc] ;  /* 0x0002bc0001007983 */ /* 0x000f220000300800 */
[----:B--2---:R-:W-:-:S01]  /*9c70*/  FADD R151, R33, R151 ;  /* 0x0000009721977221 */ /* 0x004fc20000000000 */
[----:B---3--:R-:W-:-:S04]  /*9c80*/  FADD R150, R34, R150 ;  /* 0x0000009622967221 */ /* 0x008fc80000000000 */
[----:B------:R0:W-:Y:S01]  /*9c90*/  STL [R1+0x27c], R151 ;  /* 0x00027c9701007387 */ /* 0x0001e20000100800 */
[----:B----4-:R-:W-:-:S03]  /*9ca0*/  FADD R149, R35, R149 ;  /* 0x0000009523957221 */ /* 0x010fc60000000000 */
[----:B------:R1:W-:Y:S01]  /*9cb0*/  STL [R1+0x280], R150 ;  /* 0x0002809601007387 */ /* 0x0003e20000100800 */
[----:B------:R-:W-:-:S03]  /*9cc0*/  FADD R148, R36, R148 ;  /* 0x0000009424947221 */ /* 0x000fc60000000000 */
        /* <DEDUP_REMOVED lines=24> */
[----:B0-----:R-:W4:Y:S01]  /*9e50*/  LDL.LU R151, [R1+0x2c0] ;  /* 0x0002c00001977983 */ /* 0x001f220000300800 */
[----:B------:R-:W-:-:S03]  /*9e60*/  FADD R0, R49, R0 ;  /* 0x0000000031007221 */ /* 0x000fc60000000000 */
[----:B------:R0:W-:Y:S04]  /*9e70*/  STL [R1+0x2b4], R3 ;  /* 0x0002b40301007387 */ /* 0x0001e80000100800 */
[----:B-1----:R-:W4:Y:S04]  /*9e80*/  LDL.LU R150, [R1+0x2c4] ;  /* 0x0002c40001967983 */ /* 0x002f280000300800 */
[----:B------:R1:W-:Y:S04]  /*9e90*/  STL [R1+0x2b8], R2 ;  /* 0x0002b80201007387 */ /* 0x0003e80000100800 */
[----:B--2---:R-:W2:Y:S04]  /*9ea0*/  LDL.LU R149, [R1+0x2c8] ;  /* 0x0002c80001957983 */ /* 0x004ea80000300800 */
[----:B------:R1:W-:Y:S04]  /*9eb0*/  STL [R1+0x2bc], R0 ;  /* 0x0002bc0001007387 */ /* 0x0003e80000100800 */
[----:B---3--:R-:W3:Y:S04]  /*9ec0*/  LDL.LU R148, [R1+0x2cc] ;  /* 0x0002cc0001947983 */ /* 0x008ee80000300800 */
[----:B----4-:R-:W4:Y:S04]  /*9ed0*/  LDL.LU R147, [R1+0x2d0] ;  /* 0x0002d00001937983 */ /* 0x010f280000300800 */
        /* <DEDUP_REMOVED lines=10> */
[----:B-1----:R-:W4:Y:S04]  /*9f80*/  LDL.LU R2, [R1+0x2fc] ;  /* 0x0002fc0001027983 */ /* 0x002f280000300800 */
[----:B------:R-:W4:Y:S01]  /*9f90*/  LDL.LU R0, [R1+0x300] ;  /* 0x0003000001007983 */ /* 0x000f220000300800 */
[----:B------:R-:W-:-:S01]  /*9fa0*/  FADD R151, R50, R151 ;  /* 0x0000009732977221 */ /* 0x000fc20000000000 */
[----:B------:R-:W-:-:S04]  /*9fb0*/  FADD R150, R51, R150 ;  /* 0x0000009633967221 */ /* 0x000fc80000000000 */
[----:B------:R0:W-:Y:S01]  /*9fc0*/  STL [R1+0x2c0], R151 ;  /* 0x0002c09701007387 */ /* 0x0001e20000100800 */
[----:B--2---:R-:W-:-:S03]  /*9fd0*/  FADD R149, R52, R149 ;  /* 0x0000009534957221 */ /* 0x004fc60000000000 */
[----:B------:R1:W-:Y:S01]  /*9fe0*/  STL [R1+0x2c4], R150 ;  /* 0x0002c49601007387 */ /* 0x0003e20000100800 */
[----:B---3--:R-:W-:-:S03]  /*9ff0*/  FADD R148, R53, R148 ;  /* 0x0000009435947221 */ /* 0x008fc60000000000 */
        /* <DEDUP_REMOVED lines=200> */
[----:B------:R-:W-:Y:S01]  /*ac80*/  STL [R1+0x3d0], R151 ;  /* 0x0003d09701007387 */ /* 0x000fe20000100800 */
[----:B--2---:R-:W-:-:S03]  /*ac90*/  FADD R149, R120, R149 ;  /* 0x0000009578957221 */ /* 0x004fc60000000000 */
[----:B------:R-:W-:Y:S01]  /*aca0*/  STL [R1+0x3d4], R150 ;  /* 0x0003d49601007387 */ /* 0x000fe20000100800 */
[----:B---3--:R-:W-:-:S03]  /*acb0*/  FADD R148, R121, R148 ;  /* 0x0000009479947221 */ /* 0x008fc60000000000 */
[----:B------:R-:W-:Y:S01]  /*acc0*/  STL [R1+0x3d8], R149 ;  /* 0x0003d89501007387 */ /* 0x000fe20000100800 */
[----:B----4-:R-:W-:-:S03]  /*acd0*/  FADD R147, R122, R147 ;  /* 0x000000937a937221 */ /* 0x010fc60000000000 */
[----:B------:R-:W-:Y:S01]  /*ace0*/  STL [R1+0x3dc], R148 ;  /* 0x0003dc9401007387 */ /* 0x000fe20000100800 */
[----:B------:R-:W-:-:S03]  /*acf0*/  FADD R146, R123, R146 ;  /* 0x000000927b927221 */ /* 0x000fc60000000000 */
        /* <DEDUP_REMOVED lines=18> */
[----:B------:R0:W-:Y:S04]  /*ae20*/  STL [R1+0x404], R138 ;  /* 0x0004048a01007387 */ /* 0x0001e80000100800 */
[----:B0-----:R-:W2:Y:S04]  /*ae30*/  LDL.LU R138, [R1+0x414] ;  /* 0x00041400018a7983 */ /* 0x001ea80000300800 */
[----:B------:R-:W-:Y:S04]  /*ae40*/  STL [R1+0x408], R3 ;  /* 0x0004080301007387 */ /* 0x000fe80000100800 */
[----:B------:R-:W3:Y:S01]  /*ae50*/  LDL.LU R139, [R1+0x418] ;  /* 0x00041800018b7983 */ /* 0x000ee20000300800 */
[----:B------:R-:W-:-:S01]  /*ae60*/  FADD R2, R133, R2 ;  /* 0x0000000285027221 */ /* 0x000fc20000000000 */
[----:B------:R-:W-:-:S04]  /*ae70*/  FADD R0, R134, R0 ;  /* 0x0000000086007221 */ /* 0x000fc80000000000 */
[----:B------:R0:W-:Y:S04]  /*ae80*/  STL [R1+0x40c], R2 ;  /* 0x00040c0201007387 */ /* 0x0001e80000100800 */
        /* <DEDUP_REMOVED lines=16> */
[----:B--2---:R-:W-:-:S05]  /*af90*/  FADD R138, R135, R138 ;  /* 0x0000008a878a7221 */ /* 0x004fca0000000000 */
[----:B------:R0:W-:Y:S01]  /*afa0*/  STL [R1+0x414], R138 ;  /* 0x0004148a01007387 */ /* 0x0001e20000100800 */
[----:B---3--:R-:W-:-:S03]  /*afb0*/  FADD R139, R136, R139 ;  /* 0x0000008b888b7221 */ /* 0x008fc60000000000 */
[----:B0-----:R-:W2:Y:S04]  /*afc0*/  LDL.LU R138, [R1+0x4b0] ;  /* 0x0004b000018a7983 */ /* 0x001ea80000300800 */
[----:B------:R0:W-:Y:S04]  /*afd0*/  STL [R1+0x418], R139 ;  /* 0x0004188b01007387 */ /* 0x0001e80000100800 */
[----:B0-----:R-:W3:Y:S01]  /*afe0*/  LDL.LU R139, [R1+0x4ac] ;  /* 0x0004ac00018b7983 */ /* 0x001ee20000300800 */
[----:B----4-:R-:W-:-:S05]  /*aff0*/  FADD R140, R137, R140 ;  /* 0x0000008c898c7221 */ /* 0x010fca0000000000 */
[----:B------:R0:W-:Y:S04]  /*b000*/  STL [R1+0x41c], R140 ;  /* 0x00041c8c01007387 */ /* 0x0001e80000100800 */
[----:B0-----:R-:W4:Y:S01]  /*b010*/  LDL.LU R140, [R1+0x4a8] ;  /* 0x0004a800018c7983 */ /* 0x001f220000300800 */
        /* <DEDUP_REMOVED lines=35> */
[----:B0-----:R0:W5:Y:S01]  /*b250*/  LDL.LU R2, [R1+0x478] ;  /* 0x0004780001027983 */ /* 0x0011620000300800 */
[----:B------:R-:W-:Y:S01]  /*b260*/  UMOV UR6, URZ ;  /* 0x0000003f00067c82 */ /* 0x000fe20008000000 */
[----:B--2---:R-:W-:-:S05]  /*b270*/  FADD R0, R150, R0 ;  /* 0x0000000096007221 */ /* 0x004fca0000000000 */
[----:B------:R1:W-:Y:S01]  /*b280*/  STL [R1+0x450], R0 ;  /* 0x0004500001007387 */ /* 0x0003e20000100800 */
[----:B---3--:R-:W-:-:S03]  /*b290*/  FADD R3, R3, R151 ;  /* 0x0000009703037221 */ /* 0x008fc60000000000 */
[----:B-1----:R0:W5:Y:S04]  /*b2a0*/  LDL.LU R0, [R1+0x474] ;  /* 0x0004740001007983 */ /* 0x0021680000300800 */
[----:B------:R0:W-:Y:S02]  /*b2b0*/  STL [R1+0x454], R3 ;  /* 0x0004540301007387 */ /* 0x0001e40000100800 */
.L_x_29:
[----:B------:R-:W-:Y:S05]  /*b2c0*/  @!P2 BRA `(.L_x_30) ;  /* 0x000000000004a947 */ /* 0x000fea0003800000 */
[----:B------:R-:W-:Y:S01]  /*b2d0*/  BPT.TRAP 0x1 ;  /* 0x000000040000795c */ /* 0x000fe20000300000 */
.L_x_30:
[----:B-----5:R4:W-:Y:S04]  /*b2e0*/  STL [R1+0x474], R0 ;  /* 0x0004740001007387 */ /* 0x0209e80000100800 */
[----:B----4-:R-:W4:Y:S01]  /*b2f0*/  LDL R0, [R1+0x458] ;  /* 0x0004580001007983 */ /* 0x010f220000100800 */
[----:B0-----:R-:W-:-:S05]  /*b300*/  IMAD.U32 R3, RZ, RZ, UR25 ;  /* 0x00000019ff037e24 */ /* 0x001fca000f8e00ff */
[----:B------:R-:W-:-:S05]  /*b310*/  @P0 LEA R3, R3, UR11, 0x3 ;  /* 0x0000000b03030c11 */ /* 0x000fca000f8e18ff */
[----:B------:R-:W-:Y:S01]  /*b320*/  @P0 VIADD R3, R3, 0x70 ;  /* 0x0000007003030836 */ /* 0x000fe20000000000 */
[----:B------:R-:W-:-:S06]  /*b330*/  UISETP.GT.U32.AND UP0, UPT, UR13, 0x1, UPT ;  /* 0x000000010d00788c */ /* 0x000fcc000bf04070 */
[----:B------:R-:W-:Y:S02]  /*b340*/  PLOP3.LUT P1, PT, PT, PT, UP0, 0x80, 0x0 ;  /* 0x000000000000781c */ /* 0x000fe40003f2f008 */
[----:B----4-:R-:W-:Y:S02]  /*b350*/  @P0 PRMT R3, R0, 0x654, R3 ;  /* 0x0000065400030816 */ /* 0x010fe40000000003 */
[----:B------:R0:W5:Y:S02]  /*b360*/  LDL.LU R0, [R1+0x474] ;  /* 0x0004740001007983 */ /* 0x0001640000300800 */
[----:B------:R0:W-:Y:S07]  /*b370*/  @P0 SYNCS.ARRIVE.TRANS64.RED.A1T0 RZ, [R3+URZ], RZ ;  /* 0x000000ff03ff09a7 */ /* 0x0001ee000810043f */
[----:B------:R-:W-:Y:S05]  /*b380*/  @P1 BRA `(.L_x_31) ;  /* 0x0000000000041947 */ /* 0x000fea0003800000 */
[----:B------:R-:W-:Y:S01]  /*b390*/  BPT.TRAP 0x1 ;  /* 0x000000040000795c */ /* 0x000fe20000300000 */
.L_x_31:
[----:B------:R-:W-:Y:S01]  /*b3a0*/  UIADD3 UR14, UR14, 0x1, URZ ;  /* 0x000000010e0e7890 */ /* 0x000fe2000fffe03f */
[C---:B------:R-:W-:Y:S01]  /*b3b0*/  ISETP.GT.AND P1, PT, R2.reuse, 0x1, PT ;  /* 0x000000010200780c */ /* 0x040fe20003f24270 */
[----:B------:R-:W-:Y:S01]  /*b3c0*/  UIADD3 UR25, UR25, 0x1, URZ ;  /* 0x0000000119197890 */ /* 0x000fe2000fffe03f */
[----:B------:R-:W-:Y:S01]  /*b3d0*/  VIADD R2, R2, 0xffffffff ;  /* 0xffffffff02027836 */ /* 0x000fe20000000000 */
[----:B------:R-:W-:Y:S02]  /*b3e0*/  UISETP.NE.AND UP0, UPT, UR14, 0xe, UPT ;  /* 0x0000000e0e00788c */ /* 0x000fe4000bf05270 */
[----:B------:R-:W-:Y:S02]  /*b3f0*/  UISETP.NE.AND UP1, UPT, UR25, 0xe, UPT ;  /* 0x0000000e1900788c */ /* 0x000fe4000bf25270 */
[----:B------:R-:W-:Y:S02]  /*b400*/  USEL UR8, URZ, 0x1, UP0 ;  /* 0x000000013f087887 */ /* 0x000fe40008000000 */
[----:B------:R-:W-:-:S02]  /*b410*/  USEL UR14, UR14, URZ, UP0 ;  /* 0x0000003f0e0e7287 */ /* 0x000fc40008000000 */
[----:B------:R-:W-:Y:S02]  /*b420*/  USEL UR25, UR25, URZ, UP1 ;  /* 0x0000003f19197287 */ /* 0x000fe40008800000 */
[----:B-----5:R-:W-:Y:S01]  /*b430*/  LOP3.LUT R0, R0, UR8, RZ, 0x3c, !PT ;  /* 0x0000000800007c12 */ /* 0x020fe2000f8e3cff */
[----:B------:R-:W-:Y:S01]  /*b440*/  UMOV UR8, 0x1 ;  /* 0x0000000100087882 */ /* 0x000fe20000000000 */
[----:B------:R-:W-:Y:S08]  /*b450*/  @P1 BRA `(.L_x_32) ;  /* 0xffffffb000681947 */ /* 0x000ff0000383ffff */
.L_x_24:
[----:B------:R-:W-:-:S04]  /*b460*/  UISETP.NE.AND UP0, UPT, UR6, URZ, UPT ;  /* 0x0000003f0600728c */ /* 0x000fc8000bf05270 */
[----:B------:R-:W-:-:S06]  /*b470*/  USEL UR6, URZ, 0x1, !UP0 ;  /* 0x000000013f067887 */ /* 0x000fcc000c000000 */
[----:B------:R-:W-:-:S13]  /*b480*/  ISETP.NE.AND P1, PT, RZ, UR6, PT ;  /* 0x00000006ff007c0c */ /* 0x000fda000bf25270 */
[----:B------:R-:W-:Y:S05]  /*b490*/  @!P1 BRA `(.L_x_33) ;  /* 0x0000003800189947 */ /* 0x000fea0003800000 */
[----:B------:R4:W-:Y:S04]  /*b4a0*/  STL [R1+0x624], R43 ;  /* 0x0006242b01007387 */ /* 0x0009e80000100800 */
[----:B----4-:R-:W4:Y:S04]  /*b4b0*/  LDL.LU R43, [R1] ;  /* 0x00000000012b7983 */ /* 0x010f280000300800 */
[----:B------:R5:W-:Y:S04]  /*b4c0*/  STL [R1+0x620], R44 ;  /* 0x0006202c01007387 */ /* 0x000be80000100800 */
[----:B-----5:R-:W5:Y:S04]  /*b4d0*/  LDL.LU R44, [R1+0x4] ;  /* 0x00000400012c7983 */ /* 0x020f680000300800 */
[----:B------:R0:W-:Y:S04]  /*b4e0*/  STL [R1+0x61c], R45 ;  /* 0x00061c2d01007387 */ /* 0x0001e80000100800 */
[----:B0-----:R-:W2:Y:S04]  /*b4f0*/  LDL.LU R45, [R1+0x8] ;  /* 0x00000800012d7983 */ /* 0x001ea80000300800 */
[----:B------:R0:W-:Y:S04]  /*b500*/  STL [R1+0x618], R46 ;  /* 0x0006182e01007387 */ /* 0x0001e80000100800 */
[----:B0-----:R-:W3:Y:S04]  /*b510*/  LDL.LU R46, [R1+0xc] ;  /* 0x00000c00012e7983 */ /* 0x001ee80000300800 */
        /* <DEDUP_REMOVED lines=140> */
[----:B------:R-:W3:Y:S04]  /*bde0*/  LDL.LU R0, [R1+0x204] ;  /* 0x0002040001007983 */ /* 0x000ee80000300800 */
[----:B------:R-:W3:Y:S04]  /*bdf0*/  LDL.LU R2, [R1+0x1b0] ;  /* 0x0001b00001027983 */ /* 0x000ee80000300800 */
[----:B------:R-:W3:Y:S04]  /*be00*/  LDL.LU R3, [R1+0x208] ;  /* 0x0002080001037983 */ /* 0x000ee80000300800 */
        /* <DEDUP_REMOVED lines=65> */
[----:B0-----:R-:W3:Y:S01]  /*c220*/  LDL.LU R149, [R1+0x130] ;  /* 0x0001300001957983 */ /* 0x001ee20000300800 */
[----:B----4-:R-:W-:-:S03]  /*c230*/  FADD R4, R43, R4 ;  /* 0x000000042b047221 */ /* 0x010fc60000000000 */
[----:B------:R0:W-:Y:S01]  /*c240*/  STL [R1+0x478], R150 ;  /* 0x0004789601007387 */ /* 0x0001e20000100800 */
[----:B-----5:R-:W-:Y:S01]  /*c250*/  FADD R5, R44, R5 ;  /* 0x000000052c057221 */ /* 0x020fe20000000000 */
[----:B--2---:R-:W-:Y:S01]  /*c260*/  FADD R6, R45, R6 ;  /* 0x000000062d067221 */ /* 0x004fe20000000000 */
[----:B---3--:R-:W-:Y:S01]  /*c270*/  FADD R7, R46, R7 ;  /* 0x000000072e077221 */ /* 0x008fe20000000000 */
[----:B------:R-:W-:Y:S01]  /*c280*/  FADD R8, R47, R8 ;  /* 0x000000082f087221 */ /* 0x000fe20000000000 */
[----:B0-----:R-:W2:Y:S04]  /*c290*/  LDL.LU R150, [R1+0x12c] ;  /* 0x00012c0001967983 */ /* 0x001ea80000300800 */
[----:B------:R0:W-:Y:S01]  /*c2a0*/  STL [R1+0x474], R151 ;  /* 0x0004749701007387 */ /* 0x0001e20000100800 */
[----:B------:R-:W-:Y:S01]  /*c2b0*/  FADD R9, R48, R9 ;  /* 0x0000000930097221 */ /* 0x000fe20000000000 */
[----:B------:R-:W-:Y:S01]  /*c2c0*/  FADD R10, R49, R10 ;  /* 0x0000000a310a7221 */ /* 0x000fe20000000000 */
[----:B------:R-:W-:Y:S01]  /*c2d0*/  FADD R11, R50, R11 ;  /* 0x0000000b320b7221 */ /* 0x000fe20000000000 */
[----:B0-----:R-:W3:Y:S04]  /*c2e0*/  LDL.LU R151, [R1+0x128] ;  /* 0x0001280001977983 */ /* 0x001ee80000300800 */
[----:B------:R-:W4:Y:S04]  /*c2f0*/  LDL.LU R43, [R1+0x624] ;  /* 0x00062400012b7983 */ /* 0x000f280000300800 */
[----:B------:R-:W5:Y:S04]  /*c300*/  LDL.LU R44, [R1+0x620] ;  /* 0x00062000012c7983 */ /* 0x000f680000300800 */
[----:B------:R-:W4:Y:S04]  /*c310*/  LDL.LU R45, [R1+0x61c] ;  /* 0x00061c00012d7983 */ /* 0x000f280000300800 */
[----:B------:R-:W5:Y:S01]  /*c320*/  LDL.LU R46, [R1+0x618] ;  /* 0x00061800012e7983 */ /* 0x000f620000300800 */
[----:B------:R-:W-:-:S03]  /*c330*/  FADD R12, R51, R12 ;  /* 0x0000000c330c7221 */ /* 0x000fc60000000000 */
[----:B------:R-:W4:Y:S01]  /*c340*/  LDL.LU R47, [R1+0x614] ;  /* 0x00061400012f7983 */ /* 0x000f220000300800 */
[----:B------:R-:W-:-:S03]  /*c350*/  FADD R13, R52, R13 ;  /* 0x0000000d340d7221 */ /* 0x000fc60000000000 */
        /* <DEDUP_REMOVED lines=134> */
[----:B------:R-:W4:Y:S04]  /*cbc0*/  LDL.LU R115, [R1+0x504] ;  /* 0x0005040001737983 */ /* 0x000f280000300800 */
[----:B------:R-:W4:Y:S01]  /*cbd0*/  LDL.LU R116, [R1+0x500] ;  /* 0x0005000001747983 */ /* 0x000f220000300800 */
[----:B------:R-:W-:Y:S01]  /*cbe0*/  FADD R3, R2, R3 ;  /* 0x0000000302037221 */ /* 0x000fe20000000000 */
[----:B------:R-:W-:Y:S01]  /*cbf0*/  FADD R237, R120, R237 ;  /* 0x000000ed78ed7221 */ /* 0x000fe20000000000 */
[----:B------:R-:W-:Y:S01]  /*cc00*/  FADD R236, R121, R236 ;  /* 0x000000ec79ec7221 */ /* 0x000fe20000000000 */
[----:B------:R-:W5:Y:S01]  /*cc10*/  LDL.LU R117, [R1+0x1b4] ;  /* 0x0001b40001757983 */ /* 0x000f620000300800 */
[----:B------:R-:W-:Y:S01]  /*cc20*/  FADD R235, R122, R235 ;  /* 0x000000eb7aeb7221 */ /* 0x000fe20000000000 */
[----:B------:R-:W-:Y:S01]  /*cc30*/  FADD R234, R123, R234 ;  /* 0x000000ea7bea7221 */ /* 0x000fe20000000000 */
[----:B------:R-:W-:Y:S01]  /*cc40*/  FADD R233, R124, R233 ;  /* 0x000000e97ce97221 */ /* 0x000fe20000000000 */
[----:B------:R0:W-:Y:S01]  /*cc50*/  STL [R1+0x200], R118 ;  /* 0x0002007601007387 */ /* 0x0001e20000100800 */
        /* <DEDUP_REMOVED lines=11> */
[----:B0-----:R-:W4:Y:S01]  /*cd10*/  LDL.LU R118, [R1+0x1b8] ;  /* 0x0001b80001767983 */ /* 0x001f220000300800 */
[----:B------:R-:W-:Y:S01]  /*cd20*/  FADD R217, R140, R217 ;  /* 0x000000d98cd97221 */ /* 0x000fe20000000000 */
[----:B------:R-:W-:Y:S01]  /*cd30*/  FADD R223, R134, R223 ;  /* 0x000000df86df7221 */ /* 0x000fe20000000000 */
[----:B------:R-:W-:Y:S01]  /*cd40*/  FADD R216, R141, R216 ;  /* 0x000000d88dd87221 */ /* 0x000fe20000000000 */
[----:B------:R0:W-:Y:S01]  /*cd50*/  STL [R1+0x208], R3 ;  /* 0x0002080301007387 */ /* 0x0001e20000100800 */
[----:B------:R-:W-:Y:S01]  /*cd60*/  FADD R222, R135, R222 ;  /* 0x000000de87de7221 */ /* 0x000fe20000000000 */
[----:B------:R-:W-:Y:S01]  /*cd70*/  FADD R215, R142, R215 ;  /* 0x000000d78ed77221 */ /* 0x000fe20000000000 */
[----:B------:R-:W-:Y:S01]  /*cd80*/  FADD R221, R136, R221 ;  /* 0x000000dd88dd7221 */ /* 0x000fe20000000000 */
[----:B-1----:R-:W4:Y:S01]  /*cd90*/  LDL.LU R0, [R1+0x210] ;  /* 0x0002100001007983 */ /* 0x002f220000300800 */
[----:B------:R-:W-:Y:S01]  /*cda0*/  FADD R214, R143, R214 ;  /* 0x000000d68fd67221 */ /* 0x000fe20000000000 */
[----:B------:R-:W-:Y:S01]  /*cdb0*/  FADD R220, R137, R220 ;  /* 0x000000dc89dc7221 */ /* 0x000fe20000000000 */
[----:B------:R-:W-:Y:S01]  /*cdc0*/  FADD R213, R144, R213 ;  /* 0x000000d590d57221 */ /* 0x000fe20000000000 */
[----:B------:R-:W4:Y:S01]  /*cdd0*/  LDL.LU R119, [R1+0x1bc] ;  /* 0x0001bc0001777983 */ /* 0x000f220000300800 */
[----:B------:R-:W-:Y:S01]  /*cde0*/  FADD R219, R138, R219 ;  /* 0x000000db8adb7221 */ /* 0x000fe20000000000 */
[----:B------:R-:W-:Y:S01]  /*cdf0*/  FADD R212, R145, R212 ;  /* 0x000000d491d47221 */ /* 0x000fe20000000000 */
[----:B------:R-:W-:Y:S01]  /*ce00*/  FADD R218, R139, R218 ;  /* 0x000000da8bda7221 */ /* 0x000fe20000000000 */
[----:B------:R-:W4:Y:S01]  /*ce10*/  LDL.LU R2, [R1+0x214] ;  /* 0x0002140001027983 */ /* 0x000f220000300800 */
[----:B------:R-:W-:Y:S01]  /*ce20*/  FADD R211, R146, R211 ;  /* 0x000000d392d37221 */ /* 0x000fe20000000000 */
[----:B---3--:R-:W-:Y:S01]  /*ce30*/  FADD R206, R151, R206 ;  /* 0x000000ce97ce7221 */ /* 0x008fe20000000000 */
[----:B------:R-:W-:Y:S01]  /*ce40*/  FADD R210, R147, R210 ;  /* 0x000000d293d27221 */ /* 0x000fe20000000000 */
[----:B------:R-:W3:Y:S01]  /*ce50*/  LDL.LU R120, [R1+0x1c0] ;  /* 0x0001c00001787983 */ /* 0x000ee20000300800 */
[----:B--2---:R-:W-:Y:S01]  /*ce60*/  FADD R207, R150, R207 ;  /* 0x000000cf96cf7221 */ /* 0x004fe20000000000 */
[----:B------:R-:W-:-:S02]  /*ce70*/  FADD R209, R148, R209 ;  /* 0x000000d194d17221 */ /* 0x000fc40000000000 */
[----:B0-----:R-:W3:Y:S04]  /*ce80*/  LDL.LU R3, [R1+0x218] ;  /* 0x0002180001037983 */ /* 0x001ee80000300800 */
[----:B------:R-:W2:Y:S04]  /*ce90*/  LDL.LU R121, [R1+0x1c4] ;  /* 0x0001c40001797983 */ /* 0x000ea80000300800 */
        /* <DEDUP_REMOVED lines=28> */
[----:B------:R-:W2:Y:S01]  /*d060*/  LDL.LU R148, [R1+0x254] ;  /* 0x0002540001947983 */ /* 0x000ea20000300800 */
[----:B-----5:R-:W-:-:S03]  /*d070*/  FADD R149, R117, R149 ;  /* 0x0000009575957221 */ /* 0x020fc60000000000 */
[----:B------:R-:W5:Y:S04]  /*d080*/  LDL.LU R117, [R1+0x4fc] ;  /* 0x0004fc0001757983 */ /* 0x000f680000300800 */
[----:B------:R0:W-:Y:S04]  /*d090*/  STL [R1+0x20c], R149 ;  /* 0x00020c9501007387 */ /* 0x0001e80000100800 */
[----:B0-----:R-:W5:Y:S01]  /*d0a0*/  LDL.LU R149, [R1+0x258] ;  /* 0x0002580001957983 */ /* 0x001f620000300800 */
[----:B----4-:R-:W-:-:S03]  /*d0b0*/  FADD R0, R118, R0 ;  /* 0x0000000076007221 */ /* 0x010fc60000000000 */
[----:B------:R-:W4:Y:S01]  /*d0c0*/  LDL.LU R118, [R1+0x4f8] ;  /* 0x0004f80001767983 */ /* 0x000f220000300800 */
[----:B------:R-:W-:-:S03]  /*d0d0*/  FADD R2, R119, R2 ;  /* 0x0000000277027221 */ /* 0x000fc60000000000 */
[----:B------:R0:W-:Y:S01]  /*d0e0*/  STL [R1+0x210], R0 ;  /* 0x0002100001007387 */ /* 0x0001e20000100800 */
[----:B---3--:R-:W-:-:S03]  /*d0f0*/  FADD R3, R120, R3 ;  /* 0x0000000378037221 */ /* 0x008fc60000000000 */
[----:B0-----:R-:W3:Y:S04]  /*d100*/  LDL.LU R0, [R1+0x25c] ;  /* 0x00025c0001007983 */ /* 0x001ee80000300800 */
[----:B------:R-:W4:Y:S01]  /*d110*/  LDL.LU R119, [R1+0x4f4] ;  /* 0x0004f40001777983 */ /* 0x000f220000300800 */
[----:B--2---:R-:W-:-:S03]  /*d120*/  FADD R122, R121, R122 ;  /* 0x0000007a797a7221 */ /* 0x004fc60000000000 */
[----:B------:R0:W-:Y:S01]  /*d130*/  STL [R1+0x214], R2 ;  /* 0x0002140201007387 */ /* 0x0001e20000100800 */
[----:B------:R-:W-:-:S03]  /*d140*/  FADD R124, R123, R124 ;  /* 0x0000007c7b7c7221 */ /* 0x000fc60000000000 */
[----:B0-----:R-:W2:Y:S04]  /*d150*/  LDL.LU R2, [R1+0x260] ;  /* 0x0002600001027983 */ /* 0x001ea80000300800 */
[----:B------:R-:W4:Y:S04]  /*d160*/  LDL.LU R120, [R1+0x4f0] ;  /* 0x0004f00001787983 */ /* 0x000f280000300800 */
[----:B------:R0:W-:Y:S01]  /*d170*/  STL [R1+0x218], R3 ;  /* 0x0002180301007387 */ /* 0x0001e20000100800 */
[----:B------:R-:W-:Y:S01]  /*d180*/  FADD R126, R125, R126 ;  /* 0x0000007e7d7e7221 */ /* 0x000fe20000000000 */
[----:B------:R-:W-:-:S02]  /*d190*/  FADD R128, R127, R128 ;  /* 0x000000807f807221 */ /* 0x000fc40000000000 */
[----:B0-----:R-:W4:Y:S04]  /*d1a0*/  LDL.LU R3, [R1+0x264] ;  /* 0x0002640001037983 */ /* 0x001f280000300800 */
[----:B------:R-:W4:Y:S04]  /*d1b0*/  LDL.LU R121, [R1+0x4ec] ;  /* 0x0004ec0001797983 */ /* 0x000f280000300800 */
[----:B------:R0:W-:Y:S01]  /*d1c0*/  STL [R1+0x21c], R122 ;  /* 0x00021c7a01007387 */ /* 0x0001e20000100800 */
[----:B------:R-:W-:-:S03]  /*d1d0*/  FADD R130, R129, R130 ;  /* 0x0000008281827221 */ /* 0x000fc60000000000 */
        /* <DEDUP_REMOVED lines=42> */
[----:B------:R0:W-:Y:S04]  /*d480*/  STL [R1+0x248], R145 ;  /* 0x0002489101007387 */ /* 0x0001e80000100800 */
[----:B0-----:R-:W4:Y:S04]  /*d490*/  LDL.LU R145, [R1+0x27c] ;  /* 0x00027c0001917983 */ /* 0x001f280000300800 */
[----:B------:R-:W4:Y:S04]  /*d4a0*/  LDL.LU R139, [R1+0x4a4] ;  /* 0x0004a400018b7983 */ /* 0x000f280000300800 */
[----:B------:R0:W-:Y:S04]  /*d4b0*/  STL [R1+0x24c], R146 ;  /* 0x00024c9201007387 */ /* 0x0001e80000100800 */
[----:B0-----:R-:W4:Y:S04]  /*d4c0*/  LDL.LU R146, [R1+0x280] ;  /* 0x0002800001927983 */ /* 0x001f280000300800 */
[----:B------:R0:W-:Y:S01]  /*d4d0*/  STL [R1+0x250], R147 ;  /* 0x0002509301007387 */ /* 0x0001e20000100800 */
[----:B-----5:R-:W-:-:S03]  /*d4e0*/  FADD R149, R24, R149 ;  /* 0x0000009518957221 */ /* 0x020fc60000000000 */
[----:B0-----:R-:W5:Y:S04]  /*d4f0*/  LDL.LU R147, [R1+0x284] ;  /* 0x0002840001937983 */ /* 0x001f680000300800 */
[----:B------:R0:W-:Y:S04]  /*d500*/  STL [R1+0x254], R148 ;  /* 0x0002549401007387 */ /* 0x0001e80000100800 */
[----:B0-----:R-:W5:Y:S04]  /*d510*/  LDL.LU R148, [R1+0x288] ;  /* 0x0002880001947983 */ /* 0x001f680000300800 */
[----:B------:R0:W-:Y:S04]  /*d520*/  STL [R1+0x258], R149 ;  /* 0x0002589501007387 */ /* 0x0001e80000100800 */
[----:B0-----:R-:W5:Y:S04]  /*d530*/  LDL.LU R149, [R1+0x28c] ;  /* 0x00028c0001957983 */ /* 0x001f680000300800 */
[----:B------:R-:W5:Y:S04]  /*d540*/  LDL.LU R150, [R1+0x290] ;  /* 0x0002900001967983 */ /* 0x000f680000300800 */
[----:B------:R-:W5:Y:S01]  /*d550*/  LDL.LU R151, [R1+0x294] ;  /* 0x0002940001977983 */ /* 0x000f620000300800 */
[----:B---3--:R-:W-:Y:S01]  /*d560*/  FADD R0, R25, R0 ;  /* 0x0000000019007221 */ /* 0x008fe20000000000 */
[----:B--2---:R-:W-:-:S04]  /*d570*/  FADD R2, R26, R2 ;  /* 0x000000021a027221 */ /* 0x004fc80000000000 */
[----:B------:R0:W-:Y:S01]  /*d580*/  STL [R1+0x25c], R0 ;  /* 0x00025c0001007387 */ /* 0x0001e20000100800 */
[----:B----4-:R-:W-:-:S03]  /*d590*/  FADD R3, R27, R3 ;  /* 0x000000031b037221 */ /* 0x010fc60000000000 */
[----:B------:R-:W2:Y:S04]  /*d5a0*/  LDL.LU R27, [R1+0x2c8] ;  /* 0x0002c800011b7983 */ /* 0x000ea80000300800 */
[----:B------:R1:W-:Y:S04]  /*d5b0*/  STL [R1+0x260], R2 ;  /* 0x0002600201007387 */ /* 0x0003e80000100800 */
[----:B------:R-:W3:Y:S04]  /*d5c0*/  LDL.LU R26, [R1+0x2cc] ;  /* 0x0002cc00011a7983 */ /* 0x000ee80000300800 */
[----:B------:R-:W4:Y:S04]  /*d5d0*/  LDL.LU R25, [R1+0x2d0] ;  /* 0x0002d00001197983 */ /* 0x000f280000300800 */
[----:B------:R1:W-:Y:S04]  /*d5e0*/  STL [R1+0x264], R3 ;  /* 0x0002640301007387 */ /* 0x0003e80000100800 */
[----:B------:R-:W4:Y:S04]  /*d5f0*/  LDL.LU R24, [R1+0x2d4] ;  /* 0x0002d40001187983 */ /* 0x000f280000300800 */
[----:B0-----:R-:W4:Y:S04]  /*d600*/  LDL.LU R0, [R1+0x2d8] ;  /* 0x0002d80001007983 */ /* 0x001f280000300800 */
[----:B-1----:R-:W4:Y:S04]  /*d610*/  LDL.LU R2, [R1+0x2dc] ;  /* 0x0002dc0001027983 */ /* 0x002f280000300800 */
[----:B------:R-:W4:Y:S01]  /*d620*/  LDL.LU R3, [R1+0x2e0] ;  /* 0x0002e00001037983 */ /* 0x000f220000300800 */
[----:B------:R-:W-:-:S05]  /*d630*/  FADD R140, R28, R140 ;  /* 0x0000008c1c8c7221 */ /* 0x000fca0000000000 */
[----:B------:R0:W-:Y:S04]  /*d640*/  STL [R1+0x268], R140 ;  /* 0x0002688c01007387 */ /* 0x0001e80000100800 */
[----:B0-----:R-:W4:Y:S01]  /*d650*/  LDL.LU R140, [R1+0x4a0] ;  /* 0x0004a000018c7983 */ /* 0x001f220000300800 */
[----:B------:R-:W-:-:S03]  /*d660*/  FADD R141, R29, R141 ;  /* 0x0000008d1d8d7221 */ /* 0x000fc60000000000 */
[----:B------:R-:W4:Y:S04]  /*d670*/  LDL.LU R28, [R1+0x2c4] ;  /* 0x0002c400011c7983 */ /* 0x000f280000300800 */
        /* <DEDUP_REMOVED lines=20> */
[----:B------:R0:W-:Y:S01]  /*d7c0*/  STL [R1+0x280], R146 ;  /* 0x0002809201007387 */ /* 0x0001e20000100800 */
[----:B-----5:R-:W-:-:S03]  /*d7d0*/  FADD R147, R35, R147 ;  /* 0x0000009323937221 */ /* 0x020fc60000000000 */
[----:B0-----:R-:W5:Y:S04]  /*d7e0*/  LDL.LU R146, [R1+0x488] ;  /* 0x0004880001927983 */ /* 0x001f680000300800 */
[----:B------:R-:W5:Y:S04]  /*d7f0*/  LDL.LU R34, [R1+0x2ac] ;  /* 0x0002ac0001227983 */ /* 0x000f680000300800 */
[----:B------:R0:W-:Y:S01]  /*d800*/  STL [R1+0x284], R147 ;  /* 0x0002849301007387 */ /* 0x0001e20000100800 */
[----:B------:R-:W-:-:S03]  /*d810*/  FADD R148, R36, R148 ;  /* 0x0000009424947221 */ /* 0x000fc60000000000 */
[----:B0-----:R-:W5:Y:S04]  /*d820*/  LDL.LU R147, [R1+0x484] ;  /* 0x0004840001937983 */ /* 0x001f680000300800 */
[----:B------:R-:W5:Y:S01]  /*d830*/  LDL.LU R35, [R1+0x2a8] ;  /* 0x0002a80001237983 */ /* 0x000f620000300800 */
[----:B------:R-:W-:-:S03]  /*d840*/  FADD R149, R37, R149 ;  /* 0x0000009525957221 */ /* 0x000fc60000000000 */
[----:B------:R0:W-:Y:S01]  /*d850*/  STL [R1+0x288], R148 ;  /* 0x0002889401007387 */ /* 0x0001e20000100800 */
[----:B------:R-:W-:Y:S01]  /*d860*/  FADD R150, R38, R150 ;  /* 0x0000009626967221 */ /* 0x000fe20000000000 */
[----:B------:R-:W-:Y:S02]  /*d870*/  FADD R151, R39, R151 ;  /* 0x0000009727977221 */ /* 0x000fe40000000000 */
[----:B0-----:R-:W5:Y:S04]  /*d880*/  LDL.LU R148, [R1+0x480] ;  /* 0x0004800001947983 */ /* 0x001f680000300800 */
[----:B------:R-:W5:Y:S04]  /*d890*/  LDL.LU R36, [R1+0x2a4] ;  /* 0x0002a40001247983 */ /* 0x000f680000300800 */
[----:B------:R0:W-:Y:S04]  /*d8a0*/  STL [R1+0x28c], R149 ;  /* 0x00028c9501007387 */ /* 0x0001e80000100800 */
[----:B0-----:R-:W5:Y:S04]  /*d8b0*/  LDL.LU R149, [R1+0x47c] ;  /* 0x00047c0001957983 */ /* 0x001f680000300800 */
[----:B------:R-:W5:Y:S04]  /*d8c0*/  LDL.LU R37, [R1+0x2a0] ;  /* 0x0002a00001257983 */ /* 0x000f680000300800 */
[----:B------:R0:W-:Y:S04]  /*d8d0*/  STL [R1+0x290], R150 ;  /* 0x0002909601007387 */ /* 0x0001e80000100800 */
[----:B0-----:R-:W5:Y:S04]  /*d8e0*/  LDL.LU R150, [R1+0x478] ;  /* 0x0004780001967983 */ /* 0x001f680000300800 */
[----:B------:R-:W5:Y:S04]  /*d8f0*/  LDL.LU R38, [R1+0x29c] ;  /* 0x00029c0001267983 */ /* 0x000f680000300800 */
[----:B------:R0:W-:Y:S04]  /*d900*/  STL [R1+0x294], R151 ;  /* 0x0002949701007387 */ /* 0x0001e80000100800 */
[----:B0-----:R-:W5:Y:S04]  /*d910*/  LDL.LU R151, [R1+0x474] ;  /* 0x0004740001977983 */ /* 0x001f680000300800 */
[----:B------:R-:W5:Y:S01]  /*d920*/  LDL.LU R39, [R1+0x298] ;  /* 0x0002980001277983 */ /* 0x000f620000300800 */
[----:B--2---:R-:W-:Y:S01]  /*d930*/  FADD R27, R52, R27 ;  /* 0x0000001b341b7221 */ /* 0x004fe20000000000 */
[----:B---3--:R-:W-:Y:S01]  /*d940*/  FADD R26, R53, R26 ;  /* 0x0000001a351a7221 */ /* 0x008fe20000000000 */
[----:B----4-:R-:W-:Y:S01]  /*d950*/  FADD R25, R54, R25 ;  /* 0x0000001936197221 */ /* 0x010fe20000000000 */
[----:B------:R-:W-:Y:S01]  /*d960*/  FADD R24, R55, R24 ;  /* 0x0000001837187221 */ /* 0x000fe20000000000 */
        /* <DEDUP_REMOVED lines=9> */
[----:B-----5:R-:W-:Y:S01]  /*da00*/  FADD R34, R45, R34 ;  /* 0x000000222d227221 */ /* 0x020fe20000000000 */
[----:B------:R-:W-:Y:S01]  /*da10*/  FADD R35, R44, R35 ;  /* 0x000000232c237221 */ /* 0x000fe20000000000 */
[----:B------:R-:W-:Y:S01]  /*da20*/  FADD R36, R43, R36 ;  /* 0x000000242b247221 */ /* 0x000fe20000000000 */
[----:B------:R-:W-:Y:S01]  /*da30*/  FADD R37, R42, R37 ;  /* 0x000000252a257221 */ /* 0x000fe20000000000 */
[----:B------:R-:W-:Y:S01]  /*da40*/  FADD R38, R41, R38 ;  /* 0x0000002629267221 */ /* 0x000fe20000000000 */
[----:B------:R-:W-:-:S05]  /*da50*/  FADD R39, R40, R39 ;  /* 0x0000002728277221 */ /* 0x000fca0000000000 */
[----:B------:R0:W-:Y:S04]  /*da60*/  STL [R1+0x298], R39 ;  /* 0x0002982701007387 */ /* 0x0001e80000100800 */
        /* <DEDUP_REMOVED lines=15> */
[----:B------:R-:W5:Y:S04]  /*db60*/  LDL.LU R51, [R1+0x2e4] ;  /* 0x0002e40001337983 */ /* 0x000f680000300800 */
[----:B------:R5:W-:Y:S04]  /*db70*/  STL [R1+0x2d8], R0 ;  /* 0x0002d80001007387 */ /* 0x000be80000100800 */
[----:B------:R-:W5:Y:S04]  /*db80*/  LDL.LU R50, [R1+0x2e8] ;  /* 0x0002e80001327983 */ /* 0x000f680000300800 */
[----:B------:R5:W-:Y:S04]  /*db90*/  STL [R1+0x2dc], R2 ;  /* 0x0002dc0201007387 */ /* 0x000be80000100800 */
[----:B------:R-:W5:Y:S04]  /*dba0*/  LDL.LU R49, [R1+0x2ec] ;  /* 0x0002ec0001317983 */ /* 0x000f680000300800 */
[----:B------:R5:W-:Y:S04]  /*dbb0*/  STL [R1+0x2e0], R3 ;  /* 0x0002e00301007387 */ /* 0x000be80000100800 */
[----:B------:R-:W5:Y:S04]  /*dbc0*/  LDL.LU R48, [R1+0x2f0] ;  /* 0x0002f00001307983 */ /* 0x000f680000300800 */
        /* <DEDUP_REMOVED lines=8> */
[----:B0-----:R-:W5:Y:S04]  /*dc50*/  LDL.LU R39, [R1+0x314] ;  /* 0x0003140001277983 */ /* 0x001f680000300800 */
[----:B-1----:R-:W5:Y:S04]  /*dc60*/  LDL.LU R38, [R1+0x318] ;  /* 0x0003180001267983 */ /* 0x002f680000300800 */
[----:B--2---:R-:W2:Y:S04]  /*dc70*/  LDL.LU R37, [R1+0x31c] ;  /* 0x00031c0001257983 */ /* 0x004ea80000300800 */
[----:B---3--:R-:W3:Y:S04]  /*dc80*/  LDL.LU R36, [R1+0x320] ;  /* 0x0003200001247983 */ /* 0x008ee80000300800 */
[----:B----4-:R-:W4:Y:S04]  /*dc90*/  LDL.LU R35, [R1+0x324] ;  /* 0x0003240001237983 */ /* 0x010f280000300800 */
[----:B-----5:R-:W5:Y:S04]  /*dca0*/  LDL.LU R34, [R1+0x328] ;  /* 0x0003280001227983 */ /* 0x020f680000300800 */
        /* <DEDUP_REMOVED lines=12> */
[----:B------:R-:W5:Y:S01]  /*dd70*/  LDL.LU R3, [R1+0x35c] ;  /* 0x00035c0001037983 */ /* 0x000f620000300800 */
[----:B------:R-:W-:Y:S01]  /*dd80*/  FADD R51, R59, R51 ;  /* 0x000000333b337221 */ /* 0x000fe20000000000 */
[----:B------:R-:W-:-:S04]  /*dd90*/  FADD R50, R60, R50 ;  /* 0x000000323c327221 */ /* 0x000fc80000000000 */
        /* <DEDUP_REMOVED lines=25> */
[----:B--2---:R-:W-:-:S03]  /*df30*/  FADD R37, R73, R37 ;  /* 0x0000002549257221 */ /* 0x004fc60000000000 */
[----:B------:R2:W-:Y:S01]  /*df40*/  STL [R1+0x318], R38 ;  /* 0x0003182601007387 */ /* 0x0005e20000100800 */
[----:B---3--:R-:W-:-:S03]  /*df50*/  FADD R36, R74, R36 ;  /* 0x000000244a247221 */ /* 0x008fc60000000000 */
[----:B------:R3:W-:Y:S01]  /*df60*/  STL [R1+0x31c], R37 ;  /* 0x00031c2501007387 */ /* 0x0007e20000100800 */
[----:B----4-:R-:W-:-:S03]  /*df70*/  FADD R35, R75, R35 ;  /* 0x000000234b237221 */ /* 0x010fc60000000000 */
[----:B------:R4:W-:Y:S01]  /*df80*/  STL [R1+0x320], R36 ;  /* 0x0003202401007387 */ /* 0x0009e20000100800 */
[----:B-----5:R-:W-:-:S03]  /*df90*/  FADD R34, R76, R34 ;  /* 0x000000224c227221 */ /* 0x020fc60000000000 */
        /* <DEDUP_REMOVED lines=24> */
[----:B0-----:R-:W5:Y:S01]  /*e120*/  LDL.LU R51, [R1+0x360] ;  /* 0x0003600001337983 */ /* 0x001f620000300800 */
[----:B------:R-:W-:-:S03]  /*e130*/  FADD R3, R89, R3 ;  /* 0x0000000359037221 */ /* 0x000fc60000000000 */
[----:B------:R0:W-:Y:S04]  /*e140*/  STL [R1+0x354], R0 ;  /* 0x0003540001007387 */ /* 0x0001e80000100800 */
[----:B-1----:R-:W5:Y:S04]  /*e150*/  LDL.LU R50, [R1+0x364] ;  /* 0x0003640001327983 */ /* 0x002f680000300800 */
        /* <DEDUP_REMOVED lines=181> */
[----:B------:R-:W-:Y:S01]  /*ecb0*/  FADD R2, R150, R2 ;  /* 0x0000000296027221 */ /* 0x000fe20000000000 */
[----:B------:R-:W-:-:S05]  /*ecc0*/  FADD R3, R3, R151 ;  /* 0x0000009703037221 */ /* 0x000fca0000000000 */
[----:B------:R0:W-:Y:S04]  /*ecd0*/  STL [R1+0x454], R3 ;  /* 0x0004540301007387 */ /* 0x0001e80000100800 */
[----:B------:R0:W-:Y:S04]  /*ece0*/  STL [R1+0x44c], R0 ;  /* 0x00044c0001007387 */ /* 0x0001e80000100800 */
[----:B------:R0:W-:Y:S02]  /*ecf0*/  STL [R1+0x450], R2 ;  /* 0x0004500201007387 */ /* 0x0001e40000100800 */
.L_x_33:
[----:B0-----:R-:W0:Y:S02]  /*ed00*/  LDC R0, c[0x0][0x28c] ;  /* 0x0000a300ff007b82 */ /* 0x001e240000000800 */
[----:B0-----:R-:W-:-:S13]  /*ed10*/  ISETP.GE.AND P1, PT, R0, 0x1, PT ;  /* 0x000000010000780c */ /* 0x001fda0003f26270 */
[----:B------:R-:W-:Y:S05]  /*ed20*/  @!P1 BRA `(.L_x_34) ;  /* 0x0000000000609947 */ /* 0x000fea0003800000 */
[----:B------:R-:W-:-:S06]  /*ed30*/  UISETP.NE.AND UP0, UPT, UR24, 0x3, UPT ;  /* 0x000000031800788c */ /* 0x000fcc000bf05270 */
[----:B------:R-:W-:-:S13]  /*ed40*/  PLOP3.LUT P1, PT, PT, PT, UP0, 0x80, 0x0 ;  /* 0x000000000000781c */ /* 0x000fda0003f2f008 */
[----:B------:R-:W-:Y:S05]  /*ed50*/  @!P1 BRA `(.L_x_35) ;  /* 0x0000000000049947 */ /* 0x000fea0003800000 */
[----:B------:R-:W-:Y:S01]  /*ed60*/  BPT.TRAP 0x1 ;  /* 0x000000040000795c */ /* 0x000fe20000300000 */
.L_x_35:
[----:B------:R-:W-:Y:S04]  /*ed70*/  BSSY B0, `(.L_x_36) ;  /* 0x000000f000007945 */ /* 0x000fe80003800000 */
[----:B------:R-:W-:Y:S05]  /*ed80*/  @!P0 BRA `(.L_x_37) ;  /* 0x0000000000348947 */ /* 0x000fea0003800000 */
[----:B------:R-:W4:Y:S01]  /*ed90*/  LDL R2, [R1+0x458] ;  /* 0x0004580001027983 */ /* 0x000f220000100800 */
[----:B------:R-:W-:-:S04]  /*eda0*/  UISETP.LT.AND UP0, UPT, UR9, 0x1, UPT ;  /* 0x000000010900788c */ /* 0x000fc8000bf01270 */
[----:B------:R-:W-:-:S04]  /*edb0*/  USEL UR8, UR9, 0x1, UP0 ;  /* 0x0000000109087887 */ /* 0x000fc80008000000 */
[----:B------:R-:W-:-:S04]  /*edc0*/  UIADD3 UR8, UR5, UR9, -UR8 ;  /* 0x0000000905087290 */ /* 0x000fc8000fffe808 */
[----:B------:R-:W-:-:S04]  /*edd0*/  USHF.R.U32.HI UR6, URZ, 0x1, UR8 ;  /* 0x000000013f067899 */ /* 0x000fc80008011608 */
[----:B------:R-:W-:-:S04]  /*ede0*/  UIMAD.WIDE.U32 UR6, UR6, -0x6db6db6d, URZ ;  /* 0x92492493060678a5 */ /* 0x000fc8000f8e003f */
[----:B------:R-:W-:-:S04]  /*edf0*/  USHF.R.U32.HI UR6, URZ, 0x2, UR7 ;  /* 0x000000023f067899 */ /* 0x000fc80008011607 */
[----:B------:R-:W-:-:S04]  /*ee00*/  UIMAD UR8, UR6, -0xe, UR8 ;  /* 0xfffffff2060878a4 */ /* 0x000fc8000f8e0208 */
[----:B------:R-:W-:-:S04]  /*ee10*/  ULEA UR8, UR8, UR11, 0x3 ;  /* 0x0000000b08087291 */ /* 0x000fc8000f8e183f */
[----:B------:R-:W-:-:S06]  /*ee20*/  UIADD3 UR8, UR8, 0x70, URZ ;  /* 0x0000007008087890 */ /* 0x000fcc000fffe03f */
[----:B------:R-:W-:-:S05]  /*ee30*/  IMAD.U32 R0, RZ, RZ, UR8 ;  /* 0x00000008ff007e24 */ /* 0x000fca000f8e00ff */
[----:B----4-:R-:W-:-:S04]  /*ee40*/  PRMT R0, R2, 0x654, R0 ;  /* 0x0000065402007816 */ /* 0x010fc80000000000 */
[----:B------:R0:W-:Y:S03]  /*ee50*/  SYNCS.ARRIVE.TRANS64.RED.A1T0 RZ, [R0+URZ], RZ ;  /* 0x000000ff00ff79a7 */ /* 0x0001e6000810043f */
.L_x_37:
[----:B------:R-:W-:Y:S05]  /*ee60*/  BSYNC B0 ;  /* 0x0000000000007941 */ /* 0x000fea0003800000 */
.L_x_36:
[----:B------:R-:W-:-:S06]  /*ee70*/  UISETP.GT.U32.AND UP0, UPT, UR13, 0x1, UPT ;  /* 0x000000010d00788c */ /* 0x000fcc000bf04070 */
[----:B------:R-:W-:-:S13]  /*ee80*/  PLOP3.LUT P1, PT, PT, PT, UP0, 0x80, 0x0 ;  /* 0x000000000000781c */ /* 0x000fda0003f2f008 */
[----:B------:R-:W-:Y:S05]  /*ee90*/  @P1 BRA `(.L_x_34) ;  /* 0x0000000000041947 */ /* 0x000fea0003800000 */
[----:B------:R-:W-:Y:S01]  /*eea0*/  BPT.TRAP 0x1 ;  /* 0x000000040000795c */ /* 0x000fe20000300000 */
.L_x_34:
[----:B------:R-:W4:Y:S01]  /*eeb0*/  LDL.LU R26, [R1+0x468] ;  /* 0x00046800011a7983 */ /* 0x000f220000300800 */
[----:B------:R-:W5:Y:S01]  /*eec0*/  LDC R3, c[0x0][0x288] ;  /* 0x0000a200ff037b82 */ /* 0x000f620000000800 */
[----:B------:R-:W0:Y:S01]  /*eed0*/  S2R R25, SR_TID.X ;  /* 0x0000000000197919 */ /* 0x000e220000002100 */
[----:B------:R-:W-:Y:S02]  /*eee0*/  UIADD3 UR11, UR9, UR5, URZ ;  /* 0x00000005090b7290 */ /* 0x000fe4000fffe03f */
[----:B------:R-:W-:Y:S01]  /*eef0*/  USHF.R.S32.HI UR12, URZ, 0x1f, UR10 ;  /* 0x0000001f3f0c7899 */ /* 0x000fe2000801140a */
[----:B------:R-:W2:Y:S01]  /*ef00*/  LDL.LU R24, [R1+0x464] ;  /* 0x0004640001187983 */ /* 0x000ea20000300800 */
[----:B------:R-:W-:Y:S01]  /*ef10*/  UISETP.GT.U32.AND UP0, UPT, UR11, 0xd, UPT ;  /* 0x0000000d0b00788c */ /* 0x000fe2000bf04070 */
[----:B------:R-:W-:Y:S01]  /*ef20*/  IMAD.MOV.U32 R39, RZ, RZ, -0x1 ;  /* 0xffffffffff277424 */ /* 0x000fe200078e00ff */
[----:B------:R-:W-:Y:S01]  /*ef30*/  ULDC UR6, c[0x0][0x284] ;  /* 0x0000a10000067ab9 */ /* 0x000fe20000000800 */
[----:B------:R-:W-:Y:S01]  /*ef40*/  ULDC.64 UR14, c[0x0][0x5d0] ;  /* 0x00017400000e7ab9 */ /* 0x000fe20000000a00 */
[----:B------:R-:W-:-:S02]  /*ef50*/  UISETP.LT.U32.AND UP0, UPT, UR9, 0xe, UP0 ;  /* 0x0000000e0900788c */ /* 0x000fc40008701070 */
[----:B------:R-:W-:Y:S02]  /*ef60*/  UIMAD UR5, UR12, UR14, URZ ;  /* 0x0000000e0c0572a4 */ /* 0x000fe4000f8e023f */
[----:B------:R-:W-:Y:S02]  /*ef70*/  UISETP.GE.U32.AND UP1, UPT, UR9, 0xe, UPT ;  /* 0x0000000e0900788c */ /* 0x000fe4000bf26070 */
[----:B------:R-:W-:Y:S02]  /*ef80*/  UIMAD UR8, UR10, UR15, UR5 ;  /* 0x0000000f0a0872a4 */ /* 0x000fe4000f8e0205 */
[----:B------:R-:W-:-:S04]  /*ef90*/  USEL UR5, URZ, 0x1, !UP0 ;  /* 0x000000013f057887 */ /* 0x000fc8000c000000 */
[----:B------:R-:W-:Y:S01]  /*efa0*/  ULOP3.LUT UR4, UR4, UR5, URZ, 0x3c, !UPT ;  /* 0x0000000504047292 */ /* 0x000fe2000f8e3c3f */
[C---:B0-----:R-:W-:Y:S01]  /*efb0*/  LOP3.LUT R2, R25.reuse, 0x3, RZ, 0xc0, !PT ;  /* 0x0000000319027812 */ /* 0x041fe200078ec0ff */
[----:B------:R-:W-:Y:S01]  /*efc0*/  IMAD.SHL.U32 R30, R25, 0x2, RZ ;  /* 0x00000002191e7824 */ /* 0x000fe200078e00ff */
[----:B------:R-:W-:-:S03]  /*efd0*/  SHF.R.U32.HI R32, RZ, 0x7, R25 ;  /* 0x00000007ff207819 */ /* 0x000fc60000011619 */
[----:B-----5:R-:W-:Y:S01]  /*efe0*/  IMAD R2, R2, -0x2, R3 ;  /* 0xfffffffe02027824 */ /* 0x020fe200078e0203 */
[----:B------:R-:W-:Y:S02]  /*eff0*/  LOP3.LUT R32, R32, 0x1, RZ, 0xc0, !PT ;  /* 0x0000000120207812 */ /* 0x000fe400078ec0ff */
[----:B------:R-:W-:-:S03]  /*f000*/  LOP3.LUT R30, R30, 0x6, RZ, 0xc0, !PT ;  /* 0x000000061e1e7812 */ /* 0x000fc600078ec0ff */
[----:B------:R-:W-:Y:S02]  /*f010*/  IMAD.SHL.U32 R33, R32, 0x40, RZ ;  /* 0x0000004020217824 */ /* 0x000fe400078e00ff */
[----:B----4-:R-:W-:-:S04]  /*f020*/  IMAD.WIDE R36, R26, 0x100, RZ ;  /* 0x000001001a247825 */ /* 0x010fc800078e02ff */
[----:B--2---:R-:W-:Y:S01]  /*f030*/  IMAD.SHL.U32 R0, R24, 0x100, RZ ;  /* 0x0000010018007824 */ /* 0x004fe200078e00ff */
[----:B------:R-:W-:Y:S01]  /*f040*/  PRMT R30, R30, 0x6540, R24 ;  /* 0x000065401e1e7816 */ /* 0x000fe20000000018 */
[----:B------:R-:W-:-:S03]  /*f050*/  IMAD.U32 R24, RZ, RZ, UR14 ;  /* 0x0000000eff187e24 */ /* 0x000fc6000f8e00ff */
[----:B------:R-:W-:Y:S01]  /*f060*/  ISETP.GE.AND P1, PT, R0, R3, PT ;  /* 0x000000030000720c */ /* 0x000fe20003f26270 */
[----:B------:R-:W-:Y:S01]  /*f070*/  IMAD.IADD R0, R2, 0x1, -R0 ;  /* 0x0000000102007824 */ /* 0x000fe200078e0a00 */
[----:B------:R-:W-:Y:S02]  /*f080*/  SHF.R.U32.HI R2, RZ, 0x2, R25 ;  /* 0x00000002ff027819 */ /* 0x000fe40000011619 */
[----:B------:R-:W-:Y:S02]  /*f090*/  LOP3.LUT R3, R25, 0x60, RZ, 0xc0, !PT ;  /* 0x0000006019037812 */ /* 0x000fe400078ec0ff */
[----:B------:R-:W-:Y:S02]  /*f0a0*/  LOP3.LUT R2, R2, 0x7, RZ, 0xc0, !PT ;  /* 0x0000000702027812 */ /* 0x000fe400078ec0ff */
[----:B------:R-:W-:Y:S02]  /*f0b0*/  SHF.R.U32.HI R3, RZ, 0x1, R3 ;  /* 0x00000001ff037819 */ /* 0x000fe40000011603 */
[----:B------:R-:W-:-:S02]  /*f0c0*/  LOP3.LUT R33, R33, 0x40, R2, 0xe2, !PT ;  /* 0x0000004021217812 */ /* 0x000fc400078ee202 */
[----:B------:R-:W-:Y:S02]  /*f0d0*/  IADD3 R2, RZ, -R3, -R2 ;  /* 0x80000003ff027210 */ /* 0x000fe40007ffe802 */
[----:B------:R-:W-:Y:S02]  /*f0e0*/  SHF.R.S32.HI R31, RZ, 0x1f, R30 ;  /* 0x0000001fff1f7819 */ /* 0x000fe4000001141e */
[----:B------:R-:W-:Y:S01]  /*f0f0*/  LOP3.LUT R33, R36, R33, R3, 0xfe, !PT ;  /* 0x0000002124217212 */ /* 0x000fe200078efe03 */
[----:B------:R-:W-:Y:S02]  /*f100*/  IMAD R32, R32, -0x40, R2 ;  /* 0xffffffc020207824 */ /* 0x000fe400078e0202 */
[----:B------:R-:W-:Y:S02]  /*f110*/  IMAD.SHL.U32 R2, R26, 0x100, RZ ;  /* 0x000001001a027824 */ /* 0x000fe400078e00ff */
[----:B------:R-:W-:-:S03]  /*f120*/  IMAD.WIDE.U32 R24, R24, UR10, R30 ;  /* 0x0000000a18187c25 */ /* 0x000fc6000f8e001e */
[C---:B------:R-:W-:Y:S01]  /*f130*/  IADD3 R32, -R2.reuse, UR6, R32 ;  /* 0x0000000602207c10 */ /* 0x040fe2000fffe120 */
[----:B------:R-:W-:Y:S01]  /*f140*/  VIADD R25, R25, UR8 ;  /* 0x0000000819197c36 */ /* 0x000fe20008000000 */
[----:B------:R-:W-:Y:S01]  /*f150*/  ISETP.GE.OR P1, PT, R2, UR6, P1 ;  /* 0x0000000602007c0c */ /* 0x000fe20008f26670 */
[----:B------:R-:W-:-:S04]  /*f160*/  USHF.R.U32.HI UR6, URZ, 0x1, UR11 ;  /* 0x000000013f067899 */ /* 0x000fc8000801160b */
[----:B------:R-:W-:-:S04]  /*f170*/  UIMAD.WIDE.U32 UR6, UR6, -0x6db6db6d, URZ ;  /* 0x92492493060678a5 */ /* 0x000fc8000f8e003f */
[----:B------:R-:W-:-:S04]  /*f180*/  USHF.R.U32.HI UR6, URZ, 0x2, UR7 ;  /* 0x000000023f067899 */ /* 0x000fc80008011607 */
[----:B------:R-:W-:Y:S02]  /*f190*/  UIMAD UR5, UR6, -0xe, UR11 ;  /* 0xfffffff2060578a4 */ /* 0x000fe4000f8e020b */
[----:B------:R-:W-:Y:S01]  /*f1a0*/  @UP1 ULOP3.LUT UR4, UR4, 0x1, UR6, 0x78, !UPT ;  /* 0x0000000104041892 */ /* 0x000fe2000f8e7806 */
[----:B------:R-:W-:Y:S11]  /*f1b0*/  @P1 BRA `(.L_x_38) ;  /* 0x0000012400bc1947 */ /* 0x000ff60003800000 */
[----:B------:R-:W0:Y:S01]  /*f1c0*/  LDC.64 R26, c[0x0][0x5c8] ;  /* 0x00017200ff1a7b82 */ /* 0x000e220000000a00 */
[----:B------:R-:W-:Y:S01]  /*f1d0*/  ULDC.64 UR6, c[0x0][0x5c0] ;  /* 0x0001700000067ab9 */ /* 0x000fe20000000a00 */
[----:B------:R-:W-:Y:S01]  /*f1e0*/  BSSY B0, `(.L_x_38) ;  /* 0x000126c000007945 */ /* 0x000fe20003800000 */
[-C--:B0-----:R-:W-:Y:S01]  /*f1f0*/  IMAD R2, R37, R26.reuse, RZ ;  /* 0x0000001a25027224 */ /* 0x081fe200078e02ff */
[----:B------:R-:W-:Y:S01]  /*f200*/  SHF.L.U64.HI R34, R26, 0x3, R27 ;  /* 0x000000031a227819 */ /* 0x000fe2000001021b */
[----:B------:R-:W-:-:S04]  /*f210*/  IMAD.WIDE.U32 R24, R33, R26, R24 ;  /* 0x0000001a21187225 */ /* 0x000fc800078e0018 */
[----:B------:R-:W-:Y:S01]  /*f220*/  IMAD R2, R33, R27, R2 ;  /* 0x0000001b21027224 */ /* 0x000fe200078e0202 */
[C---:B------:R-:W-:Y:S01]  /*f230*/  LEA R28, P2, R26.reuse, R24, 0x7 ;  /* 0x000000181a1c7211 */ /* 0x040fe200078438ff */
[----:B------:R-:W-:Y:S02]  /*f240*/  IMAD.SHL.U32 R35, R26, 0x8, RZ ;  /* 0x000000081a237824 */ /* 0x000fe400078e00ff */
[----:B------:R-:W-:Y:S01]  /*f250*/  IMAD.IADD R25, R25, 0x1, R2 ;  /* 0x0000000119197824 */ /* 0x000fe200078e0202 */
[C---:B------:R-:W-:Y:S02]  /*f260*/  IADD3 R2, P1, R24.reuse, UR6, RZ ;  /* 0x0000000618027c10 */ /* 0x040fe4000ff3e0ff */
[----:B------:R-:W-:Y:S02]  /*f270*/  IADD3 R24, P5, P6, R24, UR6, R35 ;  /* 0x0000000618187c10 */ /* 0x000fe4000febe023 */
[----:B------:R-:W-:Y:S02]  /*f280*/  LEA.HI.X R29, R26, R25, R27, 0x7, P2 ;  /* 0x000000191a1d7211 */ /* 0x000fe400010f3c1b */
[----:B------:R-:W-:-:S02]  /*f290*/  IADD3.X R3, R25, UR7, RZ, P1, !PT ;  /* 0x0000000719037c10 */ /* 0x000fc40008ffe4ff */
[--C-:B------:R-:W-:Y:S02]  /*f2a0*/  IADD3.X R25, R25, UR7, R34.reuse, P5, P6 ;  /* 0x0000000719197c10 */ /* 0x100fe4000afec422 */
[----:B------:R-:W-:Y:S02]  /*f2b0*/  FSETP.NEU.AND P5, PT, RZ, UR23, PT ;  /* 0x00000017ff007c0b */ /* 0x000fe4000bfad000 */
[C---:B------:R-:W-:Y:S02]  /*f2c0*/  IADD3 R26, P2, P3, R28.reuse, UR6, R35 ;  /* 0x000000061c1a7c10 */ /* 0x040fe4000fb5e023 */
[----:B------:R-:W-:Y:S02]  /*f2d0*/  IADD3 R28, P1, R28, UR6, RZ ;  /* 0x000000061c1c7c10 */ /* 0x000fe4000ff3e0ff */
[C---:B------:R-:W-:Y:S02]  /*f2e0*/  IADD3.X R27, R29.reuse, UR7, R34, P2, P3 ;  /* 0x000000071d1b7c10 */ /* 0x040fe400097e6422 */
[----:B------:R-:W-:-:S05]  /*f2f0*/  IADD3.X R29, R29, UR7, RZ, P1, !PT ;  /* 0x000000071d1d7c10 */ /* 0x000fca0008ffe4ff */
[----:B------:R-:W-:Y:S05]  /*f300*/  @!P5 BRA `(.L_x_39) ;  /* 0x000000d800fcd947 */ /* 0x000fea0003800000 */
[----:B------:R-:W-:Y:S01]  /*f310*/  ULDC.64 UR6, c[0x0][0x5b8] ;  /* 0x00016e0000067ab9 */ /* 0x000fe20000000a00 */
[----:B------:R-:W-:Y:S01]  /*f320*/  BSSY B1, `(.L_x_40) ;  /* 0x0000013000017945 */ /* 0x000fe20003800000 */
[----:B------:R-:W-:Y:S01]  /*f330*/  IMAD.U32 R34, RZ, RZ, UR6 ;  /* 0x00000006ff227e24 */ /* 0x000fe2000f8e00ff */
[----:B------:R-:W-:-:S03]  /*f340*/  UIMAD UR6, UR12, UR6, URZ ;  /* 0x000000060c0672a4 */ /* 0x000fc6000f8e023f */
[----:B------:R-:W-:Y:S01]  /*f350*/  IMAD.WIDE.U32 R30, R34, UR10, R30 ;  /* 0x0000000a221e7c25 */ /* 0x000fe2000f8e001e */
[----:B------:R-:W-:-:S03]  /*f360*/  UIMAD UR6, UR10, UR7, UR6 ;  /* 0x000000070a0672a4 */ /* 0x000fc6000f8e0206 */
[----:B------:R-:W-:Y:S01]  /*f370*/  IMAD.MOV.U32 R34, RZ, RZ, R30 ;  /* 0x000000ffff227224 */ /* 0x000fe200078e001e */
[----:B------:R-:W-:Y:S02]  /*f380*/  ULDC.64 UR10, c[0x0][0x5a8] ;  /* 0x00016a00000a7ab9 */ /* 0x000fe40000000a00 */
[----:B------:R-:W-:Y:S01]  /*f390*/  VIADD R35, R31, UR6 ;  /* 0x000000061f237c36 */ /* 0x000fe20008000000 */
[----:B------:R-:W-:Y:S02]  /*f3a0*/  ULDC.64 UR6, c[0x0][0x5b0] ;  /* 0x00016c0000067ab9 */ /* 0x000fe40000000a00 */
[----:B------:R-:W-:Y:S02]  /*f3b0*/  IMAD R38, R37, UR6, RZ ;  /* 0x0000000625267c24 */ /* 0x000fe4000f8e02ff */
[----:B------:R-:W-:-:S04]  /*f3c0*/  IMAD.WIDE.U32 R30, R33, UR6, R34 ;  /* 0x00000006211e7c25 */ /* 0x000fc8000f8e0022 */
[----:B------:R-:W-:Y:S01]  /*f3d0*/  IMAD R38, R33, UR7, R38 ;  /* 0x0000000721267c24 */ /* 0x000fe2000f8e0226 */
[----:B------:R-:W-:-:S04]  /*f3e0*/  IADD3 R30, P1, R30, UR10, RZ ;  /* 0x0000000a1e1e7c10 */ /* 0x000fc8000ff3e0ff */
[--C-:B------:R-:W-:Y:S02]  /*f3f0*/  IADD3.X R31, R31, UR11, R38.reuse, P1, !PT ;  /* 0x0000000b1f1f7c10 */ /* 0x100fe40008ffe426 */
[----:B------:R-:W-:Y:S02]  /*f400*/  ISETP.GE.AND P1, PT, R32, 0x1, PT ;  /* 0x000000012000780c */ /* 0x000fe40003f26270 */
[----:B------:R-:W-:Y:S02]  /*f410*/  PRMT R38, RZ, 0x7610, R38 ;  /* 0x00007610ff267816 */ /* 0x000fe40000000026 */
[----:B------:R-:W-:-:S13]  /*f420*/  ISETP.LT.OR P2, PT, R0, 0x1, !P1 ;  /* 0x000000010000780c */ /* 0x000fda0004f41670 */
[----:B------:R-:W-:Y:S05]  /*f430*/  @P2 BRA `(.L_x_41) ;  /* 0x0000000000042947 */ /* 0x000fea0003800000 */
[----:B------:R0:W5:Y:S02]  /*f440*/  LDG.E.U8 R38, desc[UR20][R30.64] ;  /* 0x000000141e267981 */ /* 0x000164000c1e1100 */
.L_x_41:
[----:B------:R-:W-:Y:S05]  /*f450*/  BSYNC B1 ;  /* 0x0000000000017941 */ /* 0x000fea0003800000 */
.L_x_40:
[----:B-----5:R-:W-:Y:S01]  /*f460*/  LOP3.LUT R38, R38, 0xff, RZ, 0xc0, !PT ;  /* 0x000000ff26267812 */ /* 0x020fe200078ec0ff */
[----:B------:R-:W-:Y:S03]  /*f470*/  BSSY B1, `(.L_x_42) ;  /* 0x000000b000017945 */ /* 0x000fe60003800000 */
[----:B------:R-:W-:-:S05]  /*f480*/  F2FP.F16.E4M3.UNPACK_B R38, R38 ;  /* 0x00000026ff26723e */ /* 0x000fca00020006ff */
[----:B------:R-:W-:-:S05]  /*f490*/  HADD2.F32 R38, -RZ, R38.H0_H0 ;  /* 0x20000026ff267230 */ /* 0x000fca0000004100 */
[----:B------:R-:W-:-:S04]  /*f4a0*/  FMUL R38, R38, UR23 ;  /* 0x0000001726267c20 */ /* 0x000fc80008400000 */
[----:B------:R-:W-:-:S05]  /*f4b0*/  FFMA R4, R4, UR22, R38 ;  /* 0x0000001604047c23 */ /* 0x000fca0008000026 */
[----:B------:R-:W-:-:S05]  /*f4c0*/  F2FP.SATFINITE.E4M3.F32.PACK_AB_MERGE_C R4, RZ, R4, RZ ;  /* 0x00000004ff04723e */ /* 0x000fca00048070ff */
[----:B------:R2:W-:Y:S01]  /*f4d0*/  @!P2 STG.E.U8 desc[UR20][R2.64], R4 ;  /* 0x000000040200a986 */ /* 0x0005e2000c101114 */
[----:B------:R-:W-:Y:S02]  /*f4e0*/  ISETP.LT.OR P2, PT, R0, 0x2, !P1 ;  /* 0x000000020000780c */ /* 0x000fe40004f41670 */
[----:B--2---:R-:W-:-:S11]  /*f4f0*/  PRMT R4, RZ, 0x7610, R4 ;  /* 0x00007610ff047816 */ /* 0x004fd60000000004 */
[----:B------:R-:W-:Y:S05]  /*f500*/  @P2 BRA `(.L_x_43) ;  /* 0x0000000000042947 */ /* 0x000fea0003800000 */
[----:B------:R2:W5:Y:S02]  /*f510*/  LDG.E.U8 R4, desc[UR20][R30.64+0x1] ;  /* 0x000001141e047981 */ /* 0x000564000c1e1100 */
.L_x_43:
[----:B------:R-:W-:Y:S05]  /*f520*/  BSYNC B1 ;  /* 0x0000000000017941 */ /* 0x000fea0003800000 */
.L_x_42:
        /* <DEDUP_REMOVED lines=8> */
[----:B------:R-:W-:-:S05]  /*f5b0*/  IADD3 R4, P2, R33, 0x8, RZ ;  /* 0x0000000821047810 */ /* 0x000fca0007f5e0ff */
[----:B----4-:R-:W-:-:S04]  /*f5c0*/  IMAD.X R5, RZ, RZ, R37, P2 ;  /* 0x000000ffff057224 */ /* 0x010fc800010e0625 */
[----:B------:R-:W-:-:S04]  /*f5d0*/  IMAD R5, R5, UR6, RZ ;  /* 0x0000000605057c24 */ /* 0x000fc8000f8e02ff */
[C---:B------:R-:W-:Y:S02]  /*f5e0*/  IMAD R38, R4.reuse, UR7, R5 ;  /* 0x0000000704267c24 */ /* 0x040fe4000f8e0205 */
[----:B------:R-:W-:-:S03]  /*f5f0*/  IMAD.WIDE.U32 R4, R4, UR6, R34 ;  /* 0x0000000604047c25 */ /* 0x000fc6000f8e0022 */
[----:B------:R-:W-:-:S04]  /*f600*/  IADD3 R4, P2, R4, UR10, RZ ;  /* 0x0000000a04047c10 */ /* 0x000fc8000ff5e0ff */
[--C-:B------:R-:W-:Y:S02]  /*f610*/  IADD3.X R5, R5, UR11, R38.reuse, P2, !PT ;  /* 0x0000000b05057c10 */ /* 0x100fe400097fe426 */
[----:B------:R-:W-:Y:S02]  /*f620*/  ISETP.GE.AND P2, PT, R32, 0x9, PT ;  /* 0x000000092000780c */ /* 0x000fe40003f46270 */
[----:B------:R-:W-:Y:S02]  /*f630*/  PRMT R38, RZ, 0x7610, R38 ;  /* 0x00007610ff267816 */ /* 0x000fe40000000026 */
[----:B------:R-:W-:-:S13]  /*f640*/  ISETP.LT.OR P3, PT, R0, 0x1, !P2 ;  /* 0x000000010000780c */ /* 0x000fda0005761670 */
[----:B------:R-:W-:Y:S05]  /*f650*/  @P3 BRA `(.L_x_45) ;  /* 0x0000000000043947 */ /* 0x000fea0003800000 */
[----:B------:R4:W5:Y:S02]  /*f660*/  LDG.E.U8 R38, desc[UR20][R4.64] ;  /* 0x0000001404267981 */ /* 0x000964000c1e1100 */
.L_x_45:
[----:B------:R-:W-:Y:S05]  /*f670*/  BSYNC B1 ;  /* 0x0000000000017941 */ /* 0x000fea0003800000 */
.L_x_44:
        /* <DEDUP_REMOVED lines=9> */
[----:B0-----:R-:W-:-:S11]  /*f710*/  PRMT R6, RZ, 0x7610, R6 ;  /* 0x00007610ff067816 */ /* 0x001fd60000000006 */
[----:B------:R-:W-:Y:S05]  /*f720*/  @P3 BRA `(.L_x_47) ;  /* 0x0000000000043947 */ /* 0x000fea0003800000 */
[----:B------:R0:W5:Y:S02]  /*f730*/  LDG.E.U8 R6, desc[UR20][R4.64+0x1] ;  /* 0x0000011404067981 */ /* 0x000164000c1e1100 */
.L_x_47:
[----:B------:R-:W-:Y:S05]  /*f740*/  BSYNC B1 ;  /* 0x0000000000017941 */ /* 0x000fea0003800000 */
.L_x_46:
[----:B-----5:R-:W-:Y:S01]  /*f750*/  LOP3.LUT R6, R6, 0xff, RZ, 0xc0, !PT ;  /* 0x000000ff06067812 */ /* 0x020fe200078ec0ff */
[----:B------:R-:W-:Y:S01]  /*f760*/  BSSY B1, `(.L_x_48) ;  /* 0x000000b000017945 */ /* 0x000fe20003800000 */
[----:B------:R-:W-:Y:S02]  /*f770*/  ISETP.LT.OR P5, PT, R0, 0x9, !P1 ;  /* 0x000000090000780c */ /* 0x000fe40004fa1670 */
[----:B------:R-:W-:-:S05]  /*f780*/  F2FP.F16.E4M3.UNPACK_B R6, R6 ;  /* 0x00000006ff06723e */ /* 0x000fca00020006ff */
[----:B------:R-:W-:-:S05]  /*f790*/  HADD2.F32 R6, -RZ, R6.H0_H0 ;  /* 0x20000006ff067230 */ /* 0x000fca0000004100 */
[----:B------:R-:W-:-:S04]  /*f7a0*/  FMUL R6, R6, UR23 ;  /* 0x0000001706067c20 */ /* 0x000fc80008400000 */
[--C-:B------:R-:W-:Y:S01]  /*f7b0*/  FFMA R7, R7, UR22, R6.reuse ;  /* 0x0000001607077c23 */ /* 0x100fe20008000006 */
[----:B------:R-:W-:-:S04]  /*f7c0*/  PRMT R6, RZ, 0x7610, R6 ;  /* 0x00007610ff067816 */ /* 0x000fc80000000006 */
[----:B------:R-:W-:-:S05]  /*f7d0*/  F2FP.SATFINITE.E4M3.F32.PACK_AB_MERGE_C R7, RZ, R7, RZ ;  /* 0x00000007ff07723e */ /* 0x000fca00048070ff */
[----:B------:R0:W-:Y:S01]  /*f7e0*/  @!P3 STG.E.U8 desc[UR20][R24.64+0x1], R7 ;  /* 0x000001071800b986 */ /* 0x0001e2000c101114 */
[----:B------:R-:W-:Y:S05]  /*f7f0*/  @P5 BRA `(.L_x_49) ;  /* 0x0000000000045947 */ /* 0x000fea0003800000 */
[----:B------:R0:W5:Y:S02]  /*f800*/  LDG.E.U8 R6, desc[UR20][R30.64+0x8] ;  /* 0x000008141e067981 */ /* 0x000164000c1e1100 */
.L_x_49:
[----:B------:R-:W-:Y:S05]  /*f810*/  BSYNC B1 ;  /* 0x0000000000017941 */ /* 0x000fea0003800000 */
.L_x_48:
        /* <DEDUP_REMOVED lines=12> */
.L_x_51:
[----:B------:R-:W-:Y:S05]  /*f8e0*/  BSYNC B1 ;  /* 0x0000000000017941 */ /* 0x000fea0003800000 */
.L_x_50:
        /* <DEDUP_REMOVED lines=12> */
.L_x_53:
[----:B------:R-:W-:Y:S05]  /*f9b0*/  BSYNC B1 ;  /* 0x0000000000017941 */ /* 0x000fea0003800000 */
.L_x_52:
        /* <DEDUP_REMOVED lines=12> */
.L_x_55:
[----:B------:R-:W-:Y:S05]  /*fa80*/  BSYNC B1 ;  /* 0x0000000000017941 */ /* 0x000fea0003800000 */
.L_x_54:
        /* <DEDUP_REMOVED lines=12> */
.L_x_57:
[----:B------:R-:W-:Y:S05]  /*fb50*/  BSYNC B1 ;  /* 0x0000000000017941 */ /* 0x000fea0003800000 */
.L_x_56:
        /* <DEDUP_REMOVED lines=12> */
.L_x_59:
[----:B------:R-:W-:Y:S05]  /*fc20*/  BSYNC B1 ;  /* 0x0000000000017941 */ /* 0x000fea0003800000 */
.L_x_58:
        /* <DEDUP_REMOVED lines=12> */
.L_x_61:
[----:B------:R-:W-:Y:S05]  /*fcf0*/  BSYNC B1 ;  /* 0x0000000000017941 */ /* 0x000fea0003800000 */
.L_x_60:
        /* <DEDUP_REMOVED lines=12> */
.L_x_63:
[----:B------:R-:W-:Y:S05]  /*fdc0*/  BSYNC B1 ;  /* 0x0000000000017941 */ /* 0x000fea0003800000 */
.L_x_62:
        /* <DEDUP_REMOVED lines=12> */
.L_x_65:
[----:B------:R-:W-:Y:S05]  /*fe90*/  BSYNC B1 ;  /* 0x0000000000017941 */ /* 0x000fea0003800000 */
.L_x_64:
        /* <DEDUP_REMOVED lines=12> */
.L_x_67:
[----:B------:R-:W-:Y:S05]  /*ff60*/  BSYNC B1 ;  /* 0x0000000000017941 */ /* 0x000fea0003800000 */
.L_x_66:
        /* <DEDUP_REMOVED lines=12> */
.L_x_69:
[----:B------:R-:W-:Y:S05]  /*10030*/  BSYNC B1 ;  /* 0x0000000000017941 */ /* 0x000fea0003800000 */
.L_x_68:
        /* <DEDUP_REMOVED lines=12> */
.L_x_71:
[----:B------:R-:W-:Y:S05]  /*10100*/  BSYNC B1 ;  /* 0x0000000000017941 */ /* 0x000fea0003800000 */
.L_x_70:
        /* <DEDUP_REMOVED lines=12> */
.L_x_73:
[----:B------:R-:W-:Y:S05]  /*101d0*/  BSYNC B1 ;  /* 0x0000000000017941 */ /* 0x000fea0003800000 */
.L_x_72:
        /* <DEDUP_REMOVED lines=12> */
.L_x_75:
[----:B------:R-:W-:Y:S05]  /*102a0*/  BSYNC B1 ;  /* 0x0000000000017941 */ /* 0x000fea0003800000 */
.L_x_74:
        /* <DEDUP_REMOVED lines=12> */
.L_x_77:
[----:B------:R-:W-:Y:S05]  /*10370*/  BSYNC B1 ;  /* 0x0000000000017941 */ /* 0x000fea0003800000 */
.L_x_76:
        /* <DEDUP_REMOVED lines=12> */
.L_x_79:
[----:B------:R-:W-:Y:S05]  /*10440*/  BSYNC B1 ;  /* 0x0000000000017941 */ /* 0x000fea0003800000 */
.L_x_78:
        /* <DEDUP_REMOVED lines=12> */
.L_x_81:
[----:B------:R-:W-:Y:S05]  /*10510*/  BSYNC B1 ;  /* 0x0000000000017941 */ /* 0x000fea0003800000 */
.L_x_80:
        /* <DEDUP_REMOVED lines=12> */
.L_x_83:
[----:B------:R-:W-:Y:S05]  /*105e0*/  BSYNC B1 ;  /* 0x0000000000017941 */ /* 0x000fea0003800000 */
.L_x_82:
        /* <DEDUP_REMOVED lines=12> */
.L_x_85:
[----:B------:R-:W-:Y:S05]  /*106b0*/  BSYNC B1 ;  /* 0x0000000000017941 */ /* 0x000fea0003800000 */
.L_x_84:
        /* <DEDUP_REMOVED lines=12> */
.L_x_87:
[----:B------:R-:W-:Y:S05]  /*10780*/  BSYNC B1 ;  /* 0x0000000000017941 */ /* 0x000fea0003800000 */
.L_x_86:
        /* <DEDUP_REMOVED lines=12> */
.L_x_89:
[----:B------:R-:W-:Y:S05]  /*10850*/  BSYNC B1 ;  /* 0x0000000000017941 */ /* 0x000fea0003800000 */
.L_x_88:
        /* <DEDUP_REMOVED lines=12> */
.L_x_91:
[----:B------:R-:W-:Y:S05]  /*10920*/  BSYNC B1 ;  /* 0x0000000000017941 */ /* 0x000fea0003800000 */
.L_x_90:
        /* <DEDUP_REMOVED lines=12> */
.L_x_93:
[----:B------:R-:W-:Y:S05]  /*109f0*/  BSYNC B1 ;  /* 0x0000000000017941 */ /* 0x000fea0003800000 */
.L_x_92:
        /* <DEDUP_REMOVED lines=12> */
.L_x_95:
[----:B------:R-:W-:Y:S05]  /*10ac0*/  BSYNC B1 ;  /* 0x0000000000017941 */ /* 0x000fea0003800000 */
.L_x_94:
        /* <DEDUP_REMOVED lines=12> */
.L_x_97:
[----:B------:R-:W-:Y:S05]  /*10b90*/  BSYNC B1 ;  /* 0x0000000000017941 */ /* 0x000fea0003800000 */
.L_x_96:
        /* <DEDUP_REMOVED lines=12> */
.L_x_99:
[----:B------:R-:W-:Y:S05]  /*10c60*/  BSYNC B1 ;  /* 0x0000000000017941 */ /* 0x000fea0003800000 */
.L_x_98:
        /* <DEDUP_REMOVED lines=12> */
.L_x_101:
[----:B------:R-:W-:Y:S05]  /*10d30*/  BSYNC B1 ;  /* 0x0000000000017941 */ /* 0x000fea0003800000 */
.L_x_100:
        /* <DEDUP_REMOVED lines=12> */
.L_x_103:
[----:B------:R-:W-:Y:S05]  /*10e00*/  BSYNC B1 ;  /* 0x0000000000017941 */ /* 0x000fea0003800000 */
.L_x_102:
        /* <DEDUP_REMOVED lines=12> */
.L_x_105:
[----:B------:R-:W-:Y:S05]  /*10ed0*/  BSYNC B1 ;  /* 0x0000000000017941 */ /* 0x000fea0003800000 */
.L_x_104:
        /* <DEDUP_REMOVED lines=12> */
.L_x_107:
[----:B------:R-:W-:Y:S05]  /*10fa0*/  BSYNC B1 ;  /* 0x0000000000017941 */ /* 0x000fea0003800000 */
.L_x_106:
        /* <DEDUP_REMOVED lines=12> */
.L_x_109:
[----:B------:R-:W-:Y:S05]  /*11070*/  BSYNC B1 ;  /* 0x0000000000017941 */ /* 0x000fea0003800000 */
.L_x_108:
        /* <DEDUP_REMOVED lines=12> */
.L_x_111:
[----:B------:R-:W-:Y:S05]  /*11140*/  BSYNC B1 ;  /* 0x0000000000017941 */ /* 0x000fea0003800000 */
.L_x_110:
        /* <DEDUP_REMOVED lines=12> */
.L_x_113:
[----:B------:R-:W-:Y:S05]  /*11210*/  BSYNC B1 ;  /* 0x0000000000017941 */ /* 0x000fea0003800000 */
.L_x_112:
        /* <DEDUP_REMOVED lines=12> */
.L_x_115:
[----:B------:R-:W-:Y:S05]  /*112e0*/  BSYNC B1 ;  /* 0x0000000000017941 */ /* 0x000fea0003800000 */
.L_x_114:
        /* <DEDUP_REMOVED lines=12> */
.L_x_117:
[----:B------:R-:W-:Y:S05]  /*113b0*/  BSYNC B1 ;  /* 0x0000000000017941 */ /* 0x000fea0003800000 */
.L_x_116:
        /* <DEDUP_REMOVED lines=12> */
.L_x_119:
[----:B------:R-:W-:Y:S05]  /*11480*/  BSYNC B1 ;  /* 0x0000000000017941 */ /* 0x000fea0003800000 */
.L_x_118:
        /* <DEDUP_REMOVED lines=12> */
.L_x_121:
[----:B------:R-:W-:Y:S05]  /*11550*/  BSYNC B1 ;  /* 0x0000000000017941 */ /* 0x000fea0003800000 */
.L_x_120:
        /* <DEDUP_REMOVED lines=12> */
.L_x_123:
[----:B------:R-:W-:Y:S05]  /*11620*/  BSYNC B1 ;  /* 0x0000000000017941 */ /* 0x000fea0003800000 */
.L_x_122:
[----:B-----5:R-:W-:Y:S01]  /*11630*/  LOP3.LUT R6, R6, 0xff, RZ, 0xc0, !PT ;  /* 0x000000ff06067812 */ /* 0x020fe200078ec0ff */
[----:B------:R-:W-:Y:S01]  /*11640*/  BSSY B1, `(.L_x_124) ;  /* 0x000000b000017945 */ /* 0x000fe20003800000 */
[----:B------:R-:W-:Y:S02]  /*11650*/  ISETP.LT.OR P5, PT, R0, 0x51, !P2 ;  /* 0x000000510000780c */ /* 0x000fe400057a1670 */
[----:B------:R-:W-:-:S05]  /*11660*/  F2FP.F16.E4M3.UNPACK_B R6, R6 ;  /* 0x00000006ff06723e */ /* 0x000fca00020006ff */
[----:B------:R-:W-:-:S05]  /*11670*/  HADD2.F32 R6, -RZ, R6.H0_H0 ;  /* 0x20000006ff067230 */ /* 0x000fca0000004100 */
[----:B------:R-:W-:-:S04]  /*11680*/  FMUL R6, R6, UR23 ;  /* 0x0000001706067c20 */ /* 0x000fc80008400000 */
[----:B------:R-:W-:-:S05]  /*11690*/  FFMA R6, R173, UR22, R6 ;  /* 0x00000016ad067c23 */ /* 0x000fca0008000006 */
[----:B0-----:R-:W-:Y:S02]  /*116a0*/  F2FP.SATFINITE.E4M3.F32.PACK_AB_MERGE_C R7, RZ, R6, RZ ;  /* 0x00000006ff07723e */ /* 0x001fe400048070ff */
[----:B------:R-:W-:-:S03]  /*116b0*/  PRMT R6, RZ, 0x7610, R6 ;  /* 0x00007610ff067816 */ /* 0x000fc60000000006 */
[----:B------:R0:W-:Y:S01]  /*116c0*/  @!P3 STG.E.U8 desc[UR20][R2.64+0x51], R7 ;  /* 0x000051070200b986 */ /* 0x0001e2000c101114 */
[----:B------:R-:W-:Y:S05]  /*116d0*/  @P5 BRA `(.L_x_125) ;  /* 0x0000000000045947 */ /* 0x000fea0003800000 */
[----:B------:R0:W5:Y:S02]  /*116e0*/  LDG.E.U8 R6, desc[UR20][R4.64+0x50] ;  /* 0x0000501404067981 */ /* 0x000164000c1e1100 */
.L_x_125:
[----:B------:R-:W-:Y:S05]  /*116f0*/  BSYNC B1 ;  /* 0x0000000000017941 */ /* 0x000fea0003800000 */
.L_x_124:
        /* <DEDUP_REMOVED lines=12> */
.L_x_127:
[----:B------:R-:W-:Y:S05]  /*117c0*/  BSYNC B1 ;  /* 0x0000000000017941 */ /* 0x000fea0003800000 */
.L_x_126:
        /* <DEDUP_REMOVED lines=12> */
.L_x_129:
[----:B------:R-:W-:Y:S05]  /*11890*/  BSYNC B1 ;  /* 0x0000000000017941 */ /* 0x000fea0003800000 */
.L_x_128:
[----:B-----5:R-:W-:Y:S01]  /*118a0*/  LOP3.LUT R6, R6, 0xff, RZ, 0xc0, !PT ;  /* 0x000000ff06067812 */ /* 0x020fe200078ec0ff */
[----:B------:R-:W-:Y:S01]  /*118b0*/  BSSY B1, `(.L_x_130) ;  /* 0x000000b000017945 */ /* 0x000fe20003800000 */
[----:B------:R-:W-:Y:S02]  /*118c0*/  ISETP.LT.OR P3, PT, R0, 0x5a, !P1 ;  /* 0x0000005a0000780c */ /* 0x000fe40004f61670 */
[----:B------:R-:W-:-:S05]  /*118d0*/  F2FP.F16.E4M3.UNPACK_B R6, R6 ;  /* 0x00000006ff06723e */ /* 0x000fca00020006ff */
[----:B------:R-:W-:-:S05]  /*118e0*/  HADD2.F32 R6, -RZ, R6.H0_H0 ;  /* 0x20000006ff067230 */ /* 0x000fca0000004100 */
[----:B0-----:R-:W-:Y:S01]  /*118f0*/  FMUL R7, R6, UR23 ;  /* 0x0000001706077c20 */ /* 0x001fe20008400000 */
[----:B------:R-:W-:-:S03]  /*11900*/  PRMT R6, RZ, 0x7610, R6 ;  /* 0x00007610ff067816 */ /* 0x000fc60000000006 */
[----:B------:R-:W-:-:S05]  /*11910*/  FFMA R7, R176, UR22, R7 ;  /* 0x00000016b0077c23 */ /* 0x000fca0008000007 */
[----:B------:R-:W-:-:S05]  /*11920*/  F2FP.SATFINITE.E4M3.F32.PACK_AB_MERGE_C R7, RZ, R7, RZ ;  /* 0x00000007ff07723e */ /* 0x000fca00048070ff */
[----:B------:R0:W-:Y:S01]  /*11930*/  @!P5 STG.E.U8 desc[UR20][R2.64+0x58], R7 ;  /* 0x000058070200d986 */ /* 0x0001e2000c101114 */
[----:B------:R-:W-:Y:S05]  /*11940*/  @P3 BRA `(.L_x_131) ;  /* 0x0000000000043947 */ /* 0x000fea0003800000 */
[----:B------:R0:W5:Y:S02]  /*11950*/  LDG.E.U8 R6, desc[UR20][R30.64+0x59] ;  /* 0x000059141e067981 */ /* 0x000164000c1e1100 */
.L_x_131:
[----:B------:R-:W-:Y:S05]  /*11960*/  BSYNC B1 ;  /* 0x0000000000017941 */ /* 0x000fea0003800000 */
.L_x_130:
        /* <DEDUP_REMOVED lines=12> */
.L_x_133:
[----:B------:R-:W-:Y:S05]  /*11a30*/  BSYNC B1 ;  /* 0x0000000000017941 */ /* 0x000fea0003800000 */
.L_x_132:
        /* <DEDUP_REMOVED lines=12> */
.L_x_135:
[----:B------:R-:W-:Y:S05]  /*11b00*/  BSYNC B1 ;  /* 0x0000000000017941 */ /* 0x000fea0003800000 */
.L_x_134:
        /* <DEDUP_REMOVED lines=12> */
.L_x_137:
[----:B------:R-:W-:Y:S05]  /*11bd0*/  BSYNC B1 ;  /* 0x0000000000017941 */ /* 0x000fea0003800000 */
.L_x_136:
        /* <DEDUP_REMOVED lines=12> */
.L_x_139:
[----:B------:R-:W-:Y:S05]  /*11ca0*/  BSYNC B1 ;  /* 0x0000000000017941 */ /* 0x000fea0003800000 */
.L_x_138:
        /* <DEDUP_REMOVED lines=12> */
.L_x_141:
[----:B------:R-:W-:Y:S05]  /*11d70*/  BSYNC B1 ;  /* 0x0000000000017941 */ /* 0x000fea0003800000 */
.L_x_140:
        /* <DEDUP_REMOVED lines=12> */
.L_x_143:
[----:B------:R-:W-:Y:S05]  /*11e40*/  BSYNC B1 ;  /* 0x0000000000017941 */ /* 0x000fea0003800000 */
.L_x_142:
        /* <DEDUP_REMOVED lines=12> */
.L_x_145:
[----:B------:R-:W-:Y:S05]  /*11f10*/  BSYNC B1 ;  /* 0x0000000000017941 */ /* 0x000fea0003800000 */
.L_x_144:
        /* <DEDUP_REMOVED lines=12> */
.L_x_147:
[----:B------:R-:W-:Y:S05]  /*11fe0*/  BSYNC B1 ;  /* 0x0000000000017941 */ /* 0x000fea0003800000 */
.L_x_146:
        /* <DEDUP_REMOVED lines=12> */
.L_x_149:
[----:B------:R-:W-:Y:S05]  /*120b0*/  BSYNC B1 ;  /* 0x0000000000017941 */ /* 0x000fea0003800000 */
.L_x_148:
        /* <DEDUP_REMOVED lines=12> */
.L_x_151:
[----:B------:R-:W-:Y:S05]  /*12180*/  BSYNC B1 ;  /* 0x0000000000017941 */ /* 0x000fea0003800000 */
.L_x_150:
        /* <DEDUP_REMOVED lines=12> */
.L_x_153:
[----:B------:R-:W-:Y:S05]  /*12250*/  BSYNC B1 ;  /* 0x0000000000017941 */ /* 0x000fea0003800000 */
.L_x_152:
        /* <DEDUP_REMOVED lines=12> */
.L_x_155:
[----:B------:R-:W-:Y:S05]  /*12320*/  BSYNC B1 ;  /* 0x0000000000017941 */ /* 0x000fea0003800000 */
.L_x_154:
        /* <DEDUP_REMOVED lines=12> */
.L_x_157:
[----:B------:R-:W-:Y:S05]  /*123f0*/  BSYNC B1 ;  /* 0x0000000000017941 */ /* 0x000fea0003800000 */
.L_x_156:
        /* <DEDUP_REMOVED lines=12> */
.L_x_159:
[----:B------:R-:W-:Y:S05]  /*124c0*/  BSYNC B1 ;  /* 0x0000000000017941 */ /* 0x000fea0003800000 */
.L_x_158:
        /* <DEDUP_REMOVED lines=12> */
.L_x_161:
[----:B------:R-:W-:Y:S05]  /*12590*/  BSYNC B1 ;  /* 0x0000000000017941 */ /* 0x000fea0003800000 */
.L_x_160:
        /* <DEDUP_REMOVED lines=12> */
.L_x_163:
[----:B------:R-:W-:Y:S05]  /*12660*/  BSYNC B1 ;  /* 0x0000000000017941 */ /* 0x000fea0003800000 */
.L_x_162:
        /* <DEDUP_REMOVED lines=12> */
.L_x_165:
[----:B------:R-:W-:Y:S05]  /*12730*/  BSYNC B1 ;  /* 0x0000000000017941 */ /* 0x000fea0003800000 */
.L_x_164:
        /* <DEDUP_REMOVED lines=12> */
.L_x_167:
[----:B------:R-:W-:Y:S05]  /*12800*/  BSYNC B1 ;  /* 0x0000000000017941 */ /* 0x000fea0003800000 */
.L_x_166:
        /* <DEDUP_REMOVED lines=12> */
.L_x_169:
[----:B------:R-:W-:Y:S05]  /*128d0*/  BSYNC B1 ;  /* 0x0000000000017941 */ /* 0x000fea0003800000 */
.L_x_168:
        /* <DEDUP_REMOVED lines=12> */
.L_x_171:
[----:B------:R-:W-:Y:S05]  /*129a0*/  BSYNC B1 ;  /* 0x0000000000017941 */ /* 0x000fea0003800000 */
.L_x_170:
        /* <DEDUP_REMOVED lines=12> */
.L_x_173:
[----:B------:R-:W-:Y:S05]  /*12a70*/  BSYNC B1 ;  /* 0x0000000000017941 */ /* 0x000fea0003800000 */
.L_x_172:
        /* <DEDUP_REMOVED lines=12> */
.L_x_175:
[----:B------:R-:W-:Y:S05]  /*12b40*/  BSYNC B1 ;  /* 0x0000000000017941 */ /* 0x000fea0003800000 */
.L_x_174:
        /* <DEDUP_REMOVED lines=12> */
.L_x_177:
[----:B------:R-:W-:Y:S05]  /*12c10*/  BSYNC B1 ;  /* 0x0000000000017941 */ /* 0x000fea0003800000 */
.L_x_176:
        /* <DEDUP_REMOVED lines=12> */
.L_x_179:
[----:B------:R-:W-:Y:S05]  /*12ce0*/  BSYNC B1 ;  /* 0x0000000000017941 */ /* 0x000fea0003800000 */
.L_x_178:
        /* <DEDUP_REMOVED lines=12> */
.L_x_181:
[----:B------:R-:W-:Y:S05]  /*12db0*/  BSYNC B1 ;  /* 0x0000000000017941 */ /* 0x000fea0003800000 */
.L_x_180:
        /* <DEDUP_REMOVED lines=12> */
.L_x_183:
[----:B------:R-:W-:Y:S05]  /*12e80*/  BSYNC B1 ;  /* 0x0000000000017941 */ /* 0x000fea0003800000 */
.L_x_182:
        /* <DEDUP_REMOVED lines=12> */
.L_x_185:
[----:B------:R-:W-:Y:S05]  /*12f50*/  BSYNC B1 ;  /* 0x0000000000017941 */ /* 0x000fea0003800000 */
.L_x_184:
        /* <DEDUP_REMOVED lines=12> */
.L_x_187:
[----:B------:R-:W-:Y:S05]  /*13020*/  BSYNC B1 ;  /* 0x0000000000017941 */ /* 0x000fea0003800000 */
.L_x_186:
        /* <DEDUP_REMOVED lines=12> */
.L_x_189:
[----:B------:R-:W-:Y:S05]  /*130f0*/  BSYNC B1 ;  /* 0x0000000000017941 */ /* 0x000fea0003800000 */
.L_x_188:
        /* <DEDUP_REMOVED lines=12> */
.L_x_191:
[----:B------:R-:W-:Y:S05]  /*131c0*/  BSYNC B1 ;  /* 0x0000000000017941 */ /* 0x000fea0003800000 */
.L_x_190:
        /* <DEDUP_REMOVED lines=12> */
.L_x_193:
[----:B------:R-:W-:Y:S05]  /*13290*/  BSYNC B1 ;  /* 0x0000000000017941 */ /* 0x000fea0003800000 */
.L_x_192:
        /* <DEDUP_REMOVED lines=12> */
.L_x_195:
[----:B------:R-:W-:Y:S05]  /*13360*/  BSYNC B1 ;  /* 0x0000000000017941 */ /* 0x000fea0003800000 */
.L_x_194:
        /* <DEDUP_REMOVED lines=12> */
.L_x_197:
[----:B------:R-:W-:Y:S05]  /*13430*/  BSYNC B1 ;  /* 0x0000000000017941 */ /* 0x000fea0003800000 */
.L_x_196:
        /* <DEDUP_REMOVED lines=12> */
.L_x_199:
[----:B------:R-:W-:Y:S05]  /*13500*/  BSYNC B1 ;  /* 0x0000000000017941 */ /* 0x000fea0003800000 */
.L_x_198:
        /* <DEDUP_REMOVED lines=12> */
.L_x_201:
[----:B------:R-:W-:Y:S05]  /*135d0*/  BSYNC B1 ;  /* 0x0000000000017941 */ /* 0x000fea0003800000 */
.L_x_200:
        /* <DEDUP_REMOVED lines=12> */
.L_x_203:
[----:B------:R-:W-:Y:S05]  /*136a0*/  BSYNC B1 ;  /* 0x0000000000017941 */ /* 0x000fea0003800000 */
.L_x_202:
        /* <DEDUP_REMOVED lines=12> */
.L_x_205:
[----:B------:R-:W-:Y:S05]  /*13770*/  BSYNC B1 ;  /* 0x0000000000017941 */ /* 0x000fea0003800000 */
.L_x_204:
        /* <DEDUP_REMOVED lines=12> */
.L_x_207:
[----:B------:R-:W-:Y:S05]  /*13840*/  BSYNC B1 ;  /* 0x0000000000017941 */ /* 0x000fea0003800000 */
.L_x_206:
        /* <DEDUP_REMOVED lines=12> */
.L_x_209:
[----:B------:R-:W-:Y:S05]  /*13910*/  BSYNC B1 ;  /* 0x0000000000017941 */ /* 0x000fea0003800000 */
.L_x_208:
        /* <DEDUP_REMOVED lines=12> */
.L_x_211:
[----:B------:R-:W-:Y:S05]  /*139e0*/  BSYNC B1 ;  /* 0x0000000000017941 */ /* 0x000fea0003800000 */
.L_x_210:
        /* <DEDUP_REMOVED lines=12> */
.L_x_213:
[----:B------:R-:W-:Y:S05]  /*13ab0*/  BSYNC B1 ;  /* 0x0000000000017941 */ /* 0x000fea0003800000 */
.L_x_212:
        /* <DEDUP_REMOVED lines=12> */
.L_x_215:
[----:B------:R-:W-:Y:S05]  /*13b80*/  BSYNC B1 ;  /* 0x0000000000017941 */ /* 0x000fea0003800000 */
.L_x_214:
        /* <DEDUP_REMOVED lines=12> */
.L_x_217:
[----:B------:R-:W-:Y:S05]  /*13c50*/  BSYNC B1 ;  /* 0x0000000000017941 */ /* 0x000fea0003800000 */
.L_x_216:
        /* <DEDUP_REMOVED lines=12> */
.L_x_219:
[----:B------:R-:W-:Y:S05]  /*13d20*/  BSYNC B1 ;  /* 0x0000000000017941 */ /* 0x000fea0003800000 */
.L_x_218:
        /* <DEDUP_REMOVED lines=12> */
.L_x_221:
[----:B------:R-:W-:Y:S05]  /*13df0*/  BSYNC B1 ;  /* 0x0000000000017941 */ /* 0x000fea0003800000 */
.L_x_220:
        /* <DEDUP_REMOVED lines=12> */
.L_x_223:
[----:B------:R-:W-:Y:S05]  /*13ec0*/  BSYNC B1 ;  /* 0x0000000000017941 */ /* 0x000fea0003800000 */
.L_x_222:
        /* <DEDUP_REMOVED lines=12> */
.L_x_225:
[----:B------:R-:W-:Y:S05]  /*13f90*/  BSYNC B1 ;  /* 0x0000000000017941 */ /* 0x000fea0003800000 */
.L_x_224:
        /* <DEDUP_REMOVED lines=12> */
.L_x_227:
[----:B------:R-:W-:Y:S05]  /*14060*/  BSYNC B1 ;  /* 0x0000000000017941 */ /* 0x000fea0003800000 */
.L_x_226:
        /* <DEDUP_REMOVED lines=12> */
.L_x_229:
[----:B------:R-:W-:Y:S05]  /*14130*/  BSYNC B1 ;  /* 0x0000000000017941 */ /* 0x000fea0003800000 */
.L_x_228:
        /* <DEDUP_REMOVED lines=12> */
.L_x_231:
[----:B------:R-:W-:Y:S05]  /*14200*/  BSYNC B1 ;  /* 0x0000000000017941 */ /* 0x000fea0003800000 */
.L_x_230:
        /* <DEDUP_REMOVED lines=12> */
.L_x_233:
[----:B------:R-:W-:Y:S05]  /*142d0*/  BSYNC B1 ;  /* 0x0000000000017941 */ /* 0x000fea0003800000 */
.L_x_232:
        /* <DEDUP_REMOVED lines=12> */
.L_x_235:
[----:B------:R-:W-:Y:S05]  /*143a0*/  BSYNC B1 ;  /* 0x0000000000017941 */ /* 0x000fea0003800000 */
.L_x_234:
        /* <DEDUP_REMOVED lines=12> */
.L_x_237:
[----:B------:R-:W-:Y:S05]  /*14470*/  BSYNC B1 ;  /* 0x0000000000017941 */ /* 0x000fea0003800000 */
.L_x_236:
        /* <DEDUP_REMOVED lines=12> */
.L_x_239:
[----:B------:R-:W-:Y:S05]  /*14540*/  BSYNC B1 ;  /* 0x0000000000017941 */ /* 0x000fea0003800000 */
.L_x_238:
        /* <DEDUP_REMOVED lines=12> */
.L_x_241:
[----:B------:R-:W-:Y:S05]  /*14610*/  BSYNC B1 ;  /* 0x0000000000017941 */ /* 0x000fea0003800000 */
.L_x_240:
        /* <DEDUP_REMOVED lines=12> */
.L_x_243:
[----:B------:R-:W-:Y:S05]  /*146e0*/  BSYNC B1 ;  /* 0x0000000000017941 */ /* 0x000fea0003800000 */
.L_x_242:
        /* <DEDUP_REMOVED lines=12> */
.L_x_245:
[----:B------:R-:W-:Y:S05]  /*147b0*/  BSYNC B1 ;  /* 0x0000000000017941 */ /* 0x000fea0003800000 */
.L_x_244:
        /* <DEDUP_REMOVED lines=12> */
.L_x_247:
[----:B------:R-:W-:Y:S05]  /*14880*/  BSYNC B1 ;  /* 0x0000000000017941 */ /* 0x000fea0003800000 */
.L_x_246:
        /* <DEDUP_REMOVED lines=12> */
.L_x_249:
[----:B------:R-:W-:Y:S05]  /*14950*/  BSYNC B1 ;  /* 0x0000000000017941 */ /* 0x000fea0003800000 */
.L_x_248:
        /* <DEDUP_REMOVED lines=12> */
.L_x_251:
[----:B------:R-:W-:Y:S05]  /*14a20*/  BSYNC B1 ;  /* 0x0000000000017941 */ /* 0x000fea0003800000 */
.L_x_250:
        /* <DEDUP_REMOVED lines=12> */
.L_x_253:
[----:B------:R-:W-:Y:S05]  /*14af0*/  BSYNC B1 ;  /* 0x0000000000017941 */ /* 0x000fea0003800000 */
.L_x_252:
[----:B0-----:R-:W2:Y:S01]  /*14b00*/  LDL.LU R7, [R1+0x200] ;  /* 0x0002000001077983 */ /* 0x001ea20000300800 */
[----:B-----5:R-:W-:Y:S01]  /*14b10*/  LOP3.LUT R6, R6, 0xff, RZ, 0xc0, !PT ;  /* 0x000000ff06067812 */ /* 0x020fe200078ec0ff */
[----:B------:R-:W-:Y:S01]  /*14b20*/  BSSY B1, `(.L_x_254) ;  /* 0x000000b000017945 */ /* 0x000fe20003800000 */
[----:B------:R-:W-:Y:S02]  /*14b30*/  ISETP.LT.OR P3, PT, R0, 0xd2, !P2 ;  /* 0x000000d20000780c */ /* 0x000fe40005761670 */
[----:B------:R-:W-:-:S05]  /*14b40*/  F2FP.F16.E4M3.UNPACK_B R6, R6 ;  /* 0x00000006ff06723e */ /* 0x000fca00020006ff */
[----:B------:R-:W-:-:S05]  /*14b50*/  HADD2.F32 R6, -RZ, R6.H0_H0 ;  /* 0x20000006ff067230 */ /* 0x000fca0000004100 */
[----:B------:R-:W-:-:S04]  /*14b60*/  FMUL R6, R6, UR23 ;  /* 0x0000001706067c20 */ /* 0x000fc80008400000 */
[----:B--2---:R-:W-:-:S05]  /*14b70*/  FFMA R6, R7, UR22, R6 ;  /* 0x0000001607067c23 */ /* 0x004fca0008000006 */
[----:B------:R-:W-:Y:S02]  /*14b80*/  F2FP.SATFINITE.E4M3.F32.PACK_AB_MERGE_C R7, RZ, R6, RZ ;  /* 0x00000006ff07723e */ /* 0x000fe400048070ff */
[----:B------:R-:W-:-:S03]  /*14b90*/  PRMT R6, RZ, 0x7610, R6 ;  /* 0x00007610ff067816 */ /* 0x000fc60000000006 */
[----:B------:R0:W-:Y:S01]  /*14ba0*/  @!P5 STG.E.U8 desc[UR20][R24.64+0xd0], R7 ;  /* 0x0000d0071800d986 */ /* 0x0001e2000c101114 */
[----:B------:R-:W-:Y:S05]  /*14bb0*/  @P3 BRA `(.L_x_255) ;  /* 0x0000000000043947 */ /* 0x000fea0003800000 */
[----:B------:R2:W5:Y:S02]  /*14bc0*/  LDG.E.U8 R6, desc[UR20][R4.64+0xd1] ;  /* 0x0000d11404067981 */ /* 0x000564000c1e1100 */
.L_x_255:
[----:B------:R-:W-:Y:S05]  /*14bd0*/  BSYNC B1 ;  /* 0x0000000000017941 */ /* 0x000fea0003800000 */
.L_x_254:
[----:B0-----:R-:W3:Y:S01]  /*14be0*/  LDL.LU R7, [R1+0x204] ;  /* 0x0002040001077983 */ /* 0x001ee20000300800 */
[----:B-----5:R-:W-:Y:S01]  /*14bf0*/  LOP3.LUT R6, R6, 0xff, RZ, 0xc0, !PT ;  /* 0x000000ff06067812 */ /* 0x020fe200078ec0ff */
[----:B------:R-:W-:Y:S01]  /*14c00*/  BSSY B1, `(.L_x_256) ;  /* 0x000000b000017945 */ /* 0x000fe20003800000 */
[----:B------:R-:W-:Y:S02]  /*14c10*/  ISETP.LT.OR P5, PT, R0, 0xd9, !P1 ;  /* 0x000000d90000780c */ /* 0x000fe40004fa1670 */
[----:B------:R-:W-:-:S05]  /*14c20*/  F2FP.F16.E4M3.UNPACK_B R6, R6 ;  /* 0x00000006ff06723e */ /* 0x000fca00020006ff */
[----:B------:R-:W-:-:S05]  /*14c30*/  HADD2.F32 R6, -RZ, R6.H0_H0 ;  /* 0x20000006ff067230 */ /* 0x000fca0000004100 */
[----:B------:R-:W-:-:S04]  /*14c40*/  FMUL R6, R6, UR23 ;  /* 0x0000001706067c20 */ /* 0x000fc80008400000 */
[----:B---3--:R-:W-:-:S05]  /*14c50*/  FFMA R6, R7, UR22, R6 ;  /* 0x0000001607067c23 */ /* 0x008fca0008000006 */
[----:B------:R-:W-:Y:S02]  /*14c60*/  F2FP.SATFINITE.E4M3.F32.PACK_AB_MERGE_C R7, RZ, R6, RZ ;  /* 0x00000006ff07723e */ /* 0x000fe400048070ff */
[----:B------:R-:W-:-:S03]  /*14c70*/  PRMT R6, RZ, 0x7610, R6 ;  /* 0x00007610ff067816 */ /* 0x000fc60000000006 */
[----:B------:R0:W-:Y:S01]  /*14c80*/  @!P3 STG.E.U8 desc[UR20][R24.64+0xd1], R7 ;  /* 0x0000d1071800b986 */ /* 0x0001e2000c101114 */
[----:B------:R-:W-:Y:S05]  /*14c90*/  @P5 BRA `(.L_x_257) ;  /* 0x0000000000045947 */ /* 0x000fea0003800000 */
[----:B------:R3:W5:Y:S02]  /*14ca0*/  LDG.E.U8 R6, desc[UR20][R30.64+0xd8] ;  /* 0x0000d8141e067981 */ /* 0x000764000c1e1100 */
.L_x_257:
[----:B------:R-:W-:Y:S05]  /*14cb0*/  BSYNC B1 ;  /* 0x0000000000017941 */ /* 0x000fea0003800000 */
.L_x_256:
        /* <DEDUP_REMOVED lines=13> */
.L_x_259:
[----:B------:R-:W-:Y:S05]  /*14d90*/  BSYNC B1 ;  /* 0x0000000000017941 */ /* 0x000fea0003800000 */
.L_x_258:
        /* <DEDUP_REMOVED lines=13> */
.L_x_261:
[----:B------:R-:W-:Y:S05]  /*14e70*/  BSYNC B1 ;  /* 0x0000000000017941 */ /* 0x000fea0003800000 */
.L_x_260:
        /* <DEDUP_REMOVED lines=13> */
.L_x_263:
[----:B------:R-:W-:Y:S05]  /*14f50*/  BSYNC B1 ;  /* 0x0000000000017941 */ /* 0x000fea0003800000 */
.L_x_262:
        /* <DEDUP_REMOVED lines=13> */
.L_x_265:
[----:B------:R-:W-:Y:S05]  /*15030*/  BSYNC B1 ;  /* 0x0000000000017941 */ /* 0x000fea0003800000 */
.L_x_264:
        /* <DEDUP_REMOVED lines=13> */
.L_x_267:
[----:B------:R-:W-:Y:S05]  /*15110*/  BSYNC B1 ;  /* 0x0000000000017941 */ /* 0x000fea0003800000 */
.L_x_266:
        /* <DEDUP_REMOVED lines=13> */
.L_x_269:
[----:B------:R-:W-:Y:S05]  /*151f0*/  BSYNC B1 ;  /* 0x0000000000017941 */ /* 0x000fea0003800000 */
.L_x_268:
        /* <DEDUP_REMOVED lines=13> */
.L_x_271:
[----:B------:R-:W-:Y:S05]  /*152d0*/  BSYNC B1 ;  /* 0x0000000000017941 */ /* 0x000fea0003800000 */
.L_x_270:
        /* <DEDUP_REMOVED lines=13> */
.L_x_273:
[----:B------:R-:W-:Y:S05]  /*153b0*/  BSYNC B1 ;  /* 0x0000000000017941 */ /* 0x000fea0003800000 */
.L_x_272:
        /* <DEDUP_REMOVED lines=13> */
.L_x_275:
[----:B------:R-:W-:Y:S05]  /*15490*/  BSYNC B1 ;  /* 0x0000000000017941 */ /* 0x000fea0003800000 */
.L_x_274:
        /* <DEDUP_REMOVED lines=13> */
.L_x_277:
[----:B------:R-:W-:Y:S05]  /*15570*/  BSYNC B1 ;  /* 0x0000000000017941 */ /* 0x000fea0003800000 */
.L_x_276:
        /* <DEDUP_REMOVED lines=13> */
.L_x_279:
[----:B------:R-:W-:Y:S05]  /*15650*/  BSYNC B1 ;  /* 0x0000000000017941 */ /* 0x000fea0003800000 */
.L_x_278:
        /* <DEDUP_REMOVED lines=13> */
.L_x_281:
[----:B------:R-:W-:Y:S05]  /*15730*/  BSYNC B1 ;  /* 0x0000000000017941 */ /* 0x000fea0003800000 */
.L_x_280:
        /* <DEDUP_REMOVED lines=13> */
.L_x_283:
[----:B------:R-:W-:Y:S05]  /*15810*/  BSYNC B1 ;  /* 0x0000000000017941 */ /* 0x000fea0003800000 */
.L_x_282:
        /* <DEDUP_REMOVED lines=13> */
.L_x_285:
[----:B------:R-:W-:Y:S05]  /*158f0*/  BSYNC B1 ;  /* 0x0000000000017941 */ /* 0x000fea0003800000 */
.L_x_284:
        /* <DEDUP_REMOVED lines=13> */
.L_x_287:
[----:B------:R-:W-:Y:S05]  /*159d0*/  BSYNC B1 ;  /* 0x0000000000017941 */ /* 0x000fea0003800000 */
.L_x_286:
        /* <DEDUP_REMOVED lines=13> */
.L_x_289:
[----:B------:R-:W-:Y:S05]  /*15ab0*/  BSYNC B1 ;  /* 0x0000000000017941 */ /* 0x000fea0003800000 */
.L_x_288:
        /* <DEDUP_REMOVED lines=13> */
.L_x_291:
[----:B------:R-:W-:Y:S05]  /*15b90*/  BSYNC B1 ;  /* 0x0000000000017941 */ /* 0x000fea0003800000 */
.L_x_290:
        /* <DEDUP_REMOVED lines=13> */
.L_x_293:
[----:B------:R-:W-:Y:S05]  /*15c70*/  BSYNC B1 ;  /* 0x0000000000017941 */ /* 0x000fea0003800000 */
.L_x_292:
[----:B0-----:R-:W2:Y:S01]  /*15c80*/  LDL.LU R3, [R1+0x250] ;  /* 0x0002500001037983 */ /* 0x001ea20000300800 */
[----:B-----5:R-:W-:Y:S01]  /*15c90*/  LOP3.LUT R6, R6, 0xff, RZ, 0xc0, !PT ;  /* 0x000000ff06067812 */ /* 0x020fe200078ec0ff */
[----:B------:R-:W-:Y:S01]  /*15ca0*/  BSSY B1, `(.L_x_294) ;  /* 0x000000b000017945 */ /* 0x000fe20003800000 */
[----:B------:R-:W-:Y:S02]  /*15cb0*/  ISETP.LT.OR P2, PT, R0, 0xfa, !P2 ;  /* 0x000000fa0000780c */ /* 0x000fe40005741670 */
[----:B------:R-:W-:Y:S02]  /*15cc0*/  F2FP.F16.E4M3.UNPACK_B R6, R6 ;  /* 0x00000006ff06723e */ /* 0x000fe400020006ff */
[----:B------:R-:W-:-:S03]  /*15cd0*/  PRMT R2, RZ, 0x7610, R2 ;  /* 0x00007610ff027816 */ /* 0x000fc60000000002 */
[----:B------:R-:W-:-:S05]  /*15ce0*/  HADD2.F32 R6, -RZ, R6.H0_H0 ;  /* 0x20000006ff067230 */ /* 0x000fca0000004100 */
[----:B------:R-:W-:-:S04]  /*15cf0*/  FMUL R6, R6, UR23 ;  /* 0x0000001706067c20 */ /* 0x000fc80008400000 */
[----:B--2---:R-:W-:-:S05]  /*15d00*/  FFMA R6, R3, UR22, R6 ;  /* 0x0000001603067c23 */ /* 0x004fca0008000006 */
[----:B------:R-:W-:-:S05]  /*15d10*/  F2FP.SATFINITE.E4M3.F32.PACK_AB_MERGE_C R3, RZ, R6, RZ ;  /* 0x00000006ff03723e */ /* 0x000fca00048070ff */
[----:B------:R0:W-:Y:S01]  /*15d20*/  @!P3 STG.E.U8 desc[UR20][R24.64+0xf8], R3 ;  /* 0x0000f8031800b986 */ /* 0x0001e2000c101114 */
[----:B------:R-:W-:Y:S05]  /*15d30*/  @P2 BRA `(.L_x_295) ;  /* 0x0000000000042947 */ /* 0x000fea0003800000 */
[----:B------:R2:W5:Y:S02]  /*15d40*/  LDG.E.U8 R2, desc[UR20][R4.64+0xf9] ;  /* 0x0000f91404027981 */ /* 0x000564000c1e1100 */
.L_x_295:
[----:B------:R-:W-:Y:S05]  /*15d50*/  BSYNC B1 ;  /* 0x0000000000017941 */ /* 0x000fea0003800000 */
.L_x_294:
[----:B------:R-:W2:Y:S01]  /*15d60*/  LDL.LU R7, [R1+0x254] ;  /* 0x0002540001077983 */ /* 0x000ea20000300800 */
[----:B-----5:R-:W-:Y:S01]  /*15d70*/  LOP3.LUT R2, R2, 0xff, RZ, 0xc0, !PT ;  /* 0x000000ff02027812 */ /* 0x020fe200078ec0ff */
[----:B------:R-:W-:Y:S01]  /*15d80*/  BSSY B1, `(.L_x_296) ;  /* 0x0000013000017945 */ /* 0x000fe20003800000 */
[----:B--234-:R-:W-:Y:S02]  /*15d90*/  IADD3 R5, P1, R33, 0x80, RZ ;  /* 0x0000008021057810 */ /* 0x01cfe40007f3e0ff */
[----:B------:R-:W-:-:S03]  /*15da0*/  F2FP.F16.E4M3.UNPACK_B R2, R2 ;  /* 0x00000002ff02723e */ /* 0x000fc600020006ff */
[----:B0-----:R-:W-:Y:S01]  /*15db0*/  IMAD.X R3, RZ, RZ, R37, P1 ;  /* 0x000000ffff037224 */ /* 0x001fe200008e0625 */
[----:B------:R-:W-:Y:S01]  /*15dc0*/  ISETP.GE.AND P1, PT, R32, 0x81, PT ;  /* 0x000000812000780c */ /* 0x000fe20003f26270 */
[----:B------:R-:W-:Y:S02]  /*15dd0*/  HADD2.F32 R2, -RZ, R2.H0_H0 ;  /* 0x20000002ff027230 */ /* 0x000fe40000004100 */
[----:B------:R-:W-:Y:S01]  /*15de0*/  IMAD R6, R3, UR6, RZ ;  /* 0x0000000603067c24 */ /* 0x000fe2000f8e02ff */
[----:B------:R-:W-:Y:S02]  /*15df0*/  ISETP.LT.OR P5, PT, R0, 0x1, !P1 ;  /* 0x000000010000780c */ /* 0x000fe40004fa1670 */
[----:B------:R-:W-:Y:S01]  /*15e00*/  FMUL R4, R2, UR23 ;  /* 0x0000001702047c20 */ /* 0x000fe20008400000 */
[----:B------:R-:W-:-:S04]  /*15e10*/  IMAD.WIDE.U32 R2, R5, UR6, R34 ;  /* 0x0000000605027c25 */ /* 0x000fc8000f8e0022 */
[----:B------:R-:W-:Y:S01]  /*15e20*/  IMAD R5, R5, UR7, R6 ;  /* 0x0000000705057c24 */ /* 0x000fe2000f8e0206 */
[----:B------:R-:W-:-:S04]  /*15e30*/  IADD3 R2, P3, R2, UR10, RZ ;  /* 0x0000000a02027c10 */ /* 0x000fc8000ff7e0ff */
[----:B------:R-:W-:Y:S01]  /*15e40*/  IADD3.X R3, R3, UR11, R5, P3, !PT ;  /* 0x0000000b03037c10 */ /* 0x000fe20009ffe405 */
[----:B------:R-:W-:-:S05]  /*15e50*/  FFMA R4, R7, UR22, R4 ;  /* 0x0000001607047c23 */ /* 0x000fca0008000004 */
[----:B------:R-:W-:Y:S02]  /*15e60*/  F2FP.SATFINITE.E4M3.F32.PACK_AB_MERGE_C R7, RZ, R4, RZ ;  /* 0x00000004ff07723e */ /* 0x000fe400048070ff */
[----:B------:R-:W-:-:S03]  /*15e70*/  PRMT R4, RZ, 0x7610, R4 ;  /* 0x00007610ff047816 */ /* 0x000fc60000000004 */
[----:B------:R0:W-:Y:S01]  /*15e80*/  @!P2 STG.E.U8 desc[UR20][R24.64+0xf9], R7 ;  /* 0x0000f9071800a986 */ /* 0x0001e2000c101114 */
[----:B------:R-:W-:Y:S05]  /*15e90*/  @P5 BRA `(.L_x_297) ;  /* 0x0000000000045947 */ /* 0x000fea0003800000 */
[----:B------:R2:W5:Y:S02]  /*15ea0*/  LDG.E.U8 R4, desc[UR20][R2.64] ;  /* 0x0000001402047981 */ /* 0x000564000c1e1100 */
.L_x_297:
[----:B------:R-:W-:Y:S05]  /*15eb0*/  BSYNC B1 ;  /* 0x0000000000017941 */ /* 0x000fea0003800000 */
.L_x_296:
[----:B------:R-:W3:Y:S01]  /*15ec0*/  LDL.LU R5, [R1+0x258] ;  /* 0x0002580001057983 */ /* 0x000ee20000300800 */
        /* <DEDUP_REMOVED lines=12> */
.L_x_299:
[----:B------:R-:W-:Y:S05]  /*15f90*/  BSYNC B1 ;  /* 0x0000000000017941 */ /* 0x000fea0003800000 */
.L_x_298:
[----:B---3--:R-:W3:Y:S01]  /*15fa0*/  LDL.LU R5, [R1+0x25c] ;  /* 0x00025c0001057983 */ /* 0x008ee20000300800 */
[----:B-----5:R-:W-:Y:S01]  /*15fb0*/  LOP3.LUT R4, R4, 0xff, RZ, 0xc0, !PT ;  /* 0x000000ff04047812 */ /* 0x020fe200078ec0ff */
[----:B------:R-:W-:Y:S01]  /*15fc0*/  BSSY B1, `(.L_x_300) ;  /* 0x0000013000017945 */ /* 0x000fe20003800000 */
[----:B------:R-:W-:Y:S02]  /*15fd0*/  IADD3 R33, P2, R33, 0x88, RZ ;  /* 0x0000008821217810 */ /* 0x000fe40007f5e0ff */
[----:B------:R-:W-:Y:S02]  /*15fe0*/  F2FP.F16.E4M3.UNPACK_B R4, R4 ;  /* 0x00000004ff04723e */ /* 0x000fe400020006ff */
[----:B------:R-:W-:Y:S01]  /*15ff0*/  PRMT R6, RZ, 0x7610, R6 ;  /* 0x00007610ff067816 */ /* 0x000fe20000000006 */
[----:B------:R-:W-:Y:S01]  /*16000*/  IMAD.X R36, RZ, RZ, R37, P2 ;  /* 0x000000ffff247224 */ /* 0x000fe200010e0625 */
[----:B------:R-:W-:Y:S01]  /*16010*/  ISETP.GE.AND P2, PT, R32, 0x89, PT ;  /* 0x000000892000780c */ /* 0x000fe20003f46270 */
[----:B------:R-:W-:-:S02]  /*16020*/  HADD2.F32 R4, -RZ, R4.H0_H0 ;  /* 0x20000004ff047230 */ /* 0x000fc40000004100 */
[----:B------:R-:W-:Y:S01]  /*16030*/  IMAD R36, R36, UR6, RZ ;  /* 0x0000000624247c24 */ /* 0x000fe2000f8e02ff */
[----:B------:R-:W-:Y:S01]  /*16040*/  ISETP.LT.OR P5, PT, R0, 0x1, !P2 ;  /* 0x000000010000780c */ /* 0x000fe200057a1670 */
[----:B------:R-:W-:-:S04]  /*16050*/  IMAD.WIDE.U32 R34, R33, UR6, R34 ;  /* 0x0000000621227c25 */ /* 0x000fc8000f8e0022 */
[----:B------:R-:W-:Y:S01]  /*16060*/  FMUL R4, R4, UR23 ;  /* 0x0000001704047c20 */ /* 0x000fe20008400000 */
[----:B------:R-:W-:-:S03]  /*16070*/  IMAD R33, R33, UR7, R36 ;  /* 0x0000000721217c24 */ /* 0x000fc6000f8e0224 */
[----:B---3--:R-:W-:Y:S01]  /*16080*/  FFMA R5, R5, UR22, R4 ;  /* 0x0000001605057c23 */ /* 0x008fe20008000004 */
[----:B------:R-:W-:-:S04]  /*16090*/  IADD3 R4, P6, R34, UR10, RZ ;  /* 0x0000000a22047c10 */ /* 0x000fc8000ffde0ff */
[----:B0-----:R-:W-:Y:S02]  /*160a0*/  F2FP.SATFINITE.E4M3.F32.PACK_AB_MERGE_C R7, RZ, R5, RZ ;  /* 0x00000005ff07723e */ /* 0x001fe400048070ff */
[----:B------:R-:W-:-:S03]  /*160b0*/  IADD3.X R5, R35, UR11, R33, P6, !PT ;  /* 0x0000000b23057c10 */ /* 0x000fc6000b7fe421 */
[----:B------:R0:W-:Y:S01]  /*160c0*/  @!P3 STG.E.U8 desc[UR20][R28.64+0x1], R7 ;  /* 0x000001071c00b986 */ /* 0x0001e2000c101114 */
[----:B------:R-:W-:Y:S05]  /*160d0*/  @P5 BRA `(.L_x_301) ;  /* 0x0000000000045947 */ /* 0x000fea0003800000 */
[----:B------:R3:W5:Y:S02]  /*160e0*/  LDG.E.U8 R6, desc[UR20][R4.64] ;  /* 0x0000001404067981 */ /* 0x000764000c1e1100 */
.L_x_301:
[----:B------:R-:W-:Y:S05]  /*160f0*/  BSYNC B1 ;  /* 0x0000000000017941 */ /* 0x000fea0003800000 */
.L_x_300:
        /* <DEDUP_REMOVED lines=13> */
.L_x_303:
[----:B------:R-:W-:Y:S05]  /*161d0*/  BSYNC B1 ;  /* 0x0000000000017941 */ /* 0x000fea0003800000 */
.L_x_302:
        /* <DEDUP_REMOVED lines=13> */
.L_x_305:
[----:B------:R-:W-:Y:S05]  /*162b0*/  BSYNC B1 ;  /* 0x0000000000017941 */ /* 0x000fea0003800000 */
.L_x_304:
        /* <DEDUP_REMOVED lines=13> */
.L_x_307:
[----:B------:R-:W-:Y:S05]  /*16390*/  BSYNC B1 ;  /* 0x0000000000017941 */ /* 0x000fea0003800000 */
.L_x_306:
        /* <DEDUP_REMOVED lines=13> */
.L_x_309:
[----:B------:R-:W-:Y:S05]  /*16470*/  BSYNC B1 ;  /* 0x0000000000017941 */ /* 0x000fea0003800000 */
.L_x_308:
        /* <DEDUP_REMOVED lines=13> */
.L_x_311:
[----:B------:R-:W-:Y:S05]  /*16550*/  BSYNC B1 ;  /* 0x0000000000017941 */ /* 0x000fea0003800000 */
.L_x_310:
        /* <DEDUP_REMOVED lines=13> */
.L_x_313:
[----:B------:R-:W-:Y:S05]  /*16630*/  BSYNC B1 ;  /* 0x0000000000017941 */ /* 0x000fea0003800000 */
.L_x_312:
        /* <DEDUP_REMOVED lines=13> */
.L_x_315:
[----:B------:R-:W-:Y:S05]  /*16710*/  BSYNC B1 ;  /* 0x0000000000017941 */ /* 0x000fea0003800000 */
.L_x_314:
        /* <DEDUP_REMOVED lines=13> */
.L_x_317:
[----:B------:R-:W-:Y:S05]  /*167f0*/  BSYNC B1 ;  /* 0x0000000000017941 */ /* 0x000fea0003800000 */
.L_x_316:
        /* <DEDUP_REMOVED lines=13> */
.L_x_319:
[----:B------:R-:W-:Y:S05]  /*168d0*/  BSYNC B1 ;  /* 0x0000000000017941 */ /* 0x000fea0003800000 */
.L_x_318:
        /* <DEDUP_REMOVED lines=13> */
.L_x_321:
[----:B------:R-:W-:Y:S05]  /*169b0*/  BSYNC B1 ;  /* 0x0000000000017941 */ /* 0x000fea0003800000 */
.L_x_320:
        /* <DEDUP_REMOVED lines=13> */
.L_x_323:
[----:B------:R-:W-:Y:S05]  /*16a90*/  BSYNC B1 ;  /* 0x0000000000017941 */ /* 0x000fea0003800000 */
.L_x_322:
        /* <DEDUP_REMOVED lines=13> */
.L_x_325:
[----:B------:R-:W-:Y:S05]  /*16b70*/  BSYNC B1 ;  /* 0x0000000000017941 */ /* 0x000fea0003800000 */
.L_x_324:
        /* <DEDUP_REMOVED lines=13> */
.L_x_327:
[----:B------:R-:W-:Y:S05]  /*16c50*/  BSYNC B1 ;  /* 0x0000000000017941 */ /* 0x000fea0003800000 */
.L_x_326:
        /* <DEDUP_REMOVED lines=13> */
.L_x_329:
[----:B------:R-:W-:Y:S05]  /*16d30*/  BSYNC B1 ;  /* 0x0000000000017941 */ /* 0x000fea0003800000 */
.L_x_328:
        /* <DEDUP_REMOVED lines=13> */
.L_x_331:
[----:B------:R-:W-:Y:S05]  /*16e10*/  BSYNC B1 ;  /* 0x0000000000017941 */ /* 0x000fea0003800000 */
.L_x_330:
        /* <DEDUP_REMOVED lines=13> */
.L_x_333:
[----:B------:R-:W-:Y:S05]  /*16ef0*/  BSYNC B1 ;  /* 0x0000000000017941 */ /* 0x000fea0003800000 */
.L_x_332:
        /* <DEDUP_REMOVED lines=13> */
.L_x_335:
[----:B------:R-:W-:Y:S05]  /*16fd0*/  BSYNC B1 ;  /* 0x0000000000017941 */ /* 0x000fea0003800000 */
.L_x_334:
        /* <DEDUP_REMOVED lines=13> */
.L_x_337:
[----:B------:R-:W-:Y:S05]  /*170b0*/  BSYNC B1 ;  /* 0x0000000000017941 */ /* 0x000fea0003800000 */
.L_x_336:
        /* <DEDUP_REMOVED lines=13> */
.L_x_339:
[----:B------:R-:W-:Y:S05]  /*17190*/  BSYNC B1 ;  /* 0x0000000000017941 */ /* 0x000fea0003800000 */
.L_x_338:
        /* <DEDUP_REMOVED lines=13> */
.L_x_341:
[----:B------:R-:W-:Y:S05]  /*17270*/  BSYNC B1 ;  /* 0x0000000000017941 */ /* 0x000fea0003800000 */
.L_x_340:
        /* <DEDUP_REMOVED lines=13> */
.L_x_343:
[----:B------:R-:W-:Y:S05]  /*17350*/  BSYNC B1 ;  /* 0x0000000000017941 */ /* 0x000fea0003800000 */
.L_x_342:
        /* <DEDUP_REMOVED lines=13> */
.L_x_345:
[----:B------:R-:W-:Y:S05]  /*17430*/  BSYNC B1 ;  /* 0x0000000000017941 */ /* 0x000fea0003800000 */
.L_x_344:
        /* <DEDUP_REMOVED lines=13> */
.L_x_347:
[----:B------:R-:W-:Y:S05]  /*17510*/  BSYNC B1 ;  /* 0x0000000000017941 */ /* 0x000fea0003800000 */
.L_x_346:
        /* <DEDUP_REMOVED lines=13> */
.L_x_349:
[----:B------:R-:W-:Y:S05]  /*175f0*/  BSYNC B1 ;  /* 0x0000000000017941 */ /* 0x000fea0003800000 */
.L_x_348:
        /* <DEDUP_REMOVED lines=13> */
.L_x_351:
[----:B------:R-:W-:Y:S05]  /*176d0*/  BSYNC B1 ;  /* 0x0000000000017941 */ /* 0x000fea0003800000 */
.L_x_350:
        /* <DEDUP_REMOVED lines=13> */
.L_x_353:
[----:B------:R-:W-:Y:S05]  /*177b0*/  BSYNC B1 ;  /* 0x0000000000017941 */ /* 0x000fea0003800000 */
.L_x_352:
        /* <DEDUP_REMOVED lines=13> */
.L_x_355:
[----:B------:R-:W-:Y:S05]  /*17890*/  BSYNC B1 ;  /* 0x0000000000017941 */ /* 0x000fea0003800000 */
.L_x_354:
        /* <DEDUP_REMOVED lines=13> */
.L_x_357:
[----:B------:R-:W-:Y:S05]  /*17970*/  BSYNC B1 ;  /* 0x0000000000017941 */ /* 0x000fea0003800000 */
.L_x_356:
        /* <DEDUP_REMOVED lines=13> */
.L_x_359:
[----:B------:R-:W-:Y:S05]  /*17a50*/  BSYNC B1 ;  /* 0x0000000000017941 */ /* 0x000fea0003800000 */
.L_x_358:
        /* <DEDUP_REMOVED lines=13> */
.L_x_361:
[----:B------:R-:W-:Y:S05]  /*17b30*/  BSYNC B1 ;  /* 0x0000000000017941 */ /* 0x000fea0003800000 */
.L_x_360:
        /* <DEDUP_REMOVED lines=13> */
.L_x_363:
[----:B------:R-:W-:Y:S05]  /*17c10*/  BSYNC B1 ;  /* 0x0000000000017941 */ /* 0x000fea0003800000 */
.L_x_362:
        /* <DEDUP_REMOVED lines=13> */
.L_x_365:
[----:B------:R-:W-:Y:S05]  /*17cf0*/  BSYNC B1 ;  /* 0x0000000000017941 */ /* 0x000fea0003800000 */
.L_x_364:
        /* <DEDUP_REMOVED lines=13> */
.L_x_367:
[----:B------:R-:W-:Y:S05]  /*17dd0*/  BSYNC B1 ;  /* 0x0000000000017941 */ /* 0x000fea0003800000 */
.L_x_366:
        /* <DEDUP_REMOVED lines=13> */
.L_x_369:
[----:B------:R-:W-:Y:S05]  /*17eb0*/  BSYNC B1 ;  /* 0x0000000000017941 */ /* 0x000fea0003800000 */
.L_x_368:
        /* <DEDUP_REMOVED lines=13> */
.L_x_371:
[----:B------:R-:W-:Y:S05]  /*17f90*/  BSYNC B1 ;  /* 0x0000000000017941 */ /* 0x000fea0003800000 */
.L_x_370:
        /* <DEDUP_REMOVED lines=13> */
.L_x_373:
[----:B------:R-:W-:Y:S05]  /*18070*/  BSYNC B1 ;  /* 0x0000000000017941 */ /* 0x000fea0003800000 */
.L_x_372:
        /* <DEDUP_REMOVED lines=13> */
.L_x_375:
[----:B------:R-:W-:Y:S05]  /*18150*/  BSYNC B1 ;  /* 0x0000000000017941 */ /* 0x000fea0003800000 */
.L_x_374:
        /* <DEDUP_REMOVED lines=13> */
.L_x_377:
[----:B------:R-:W-:Y:S05]  /*18230*/  BSYNC B1 ;  /* 0x0000000000017941 */ /* 0x000fea0003800000 */
.L_x_376:
        /* <DEDUP_REMOVED lines=13> */
.L_x_379:
[----:B------:R-:W-:Y:S05]  /*18310*/  BSYNC B1 ;  /* 0x0000000000017941 */ /* 0x000fea0003800000 */
.L_x_378:
        /* <DEDUP_REMOVED lines=13> */
.L_x_381:
[----:B------:R-:W-:Y:S05]  /*183f0*/  BSYNC B1 ;  /* 0x0000000000017941 */ /* 0x000fea0003800000 */
.L_x_380:
        /* <DEDUP_REMOVED lines=13> */
.L_x_383:
[----:B------:R-:W-:Y:S05]  /*184d0*/  BSYNC B1 ;  /* 0x0000000000017941 */ /* 0x000fea0003800000 */
.L_x_382:
        /* <DEDUP_REMOVED lines=13> */
.L_x_385:
[----:B------:R-:W-:Y:S05]  /*185b0*/  BSYNC B1 ;  /* 0x0000000000017941 */ /* 0x000fea0003800000 */
.L_x_384:
        /* <DEDUP_REMOVED lines=13> */
.L_x_387:
[----:B------:R-:W-:Y:S05]  /*18690*/  BSYNC B1 ;  /* 0x0000000000017941 */ /* 0x000fea0003800000 */
.L_x_386:
        /* <DEDUP_REMOVED lines=13> */
.L_x_389:
[----:B------:R-:W-:Y:S05]  /*18770*/  BSYNC B1 ;  /* 0x0000000000017941 */ /* 0x000fea0003800000 */
.L_x_388:
        /* <DEDUP_REMOVED lines=13> */
.L_x_391:
[----:B------:R-:W-:Y:S05]  /*18850*/  BSYNC B1 ;  /* 0x0000000000017941 */ /* 0x000fea0003800000 */
.L_x_390:
        /* <DEDUP_REMOVED lines=13> */
.L_x_393:
[----:B------:R-:W-:Y:S05]  /*18930*/  BSYNC B1 ;  /* 0x0000000000017941 */ /* 0x000fea0003800000 */
.L_x_392:
        /* <DEDUP_REMOVED lines=13> */
.L_x_395:
[----:B------:R-:W-:Y:S05]  /*18a10*/  BSYNC B1 ;  /* 0x0000000000017941 */ /* 0x000fea0003800000 */
.L_x_394:
        /* <DEDUP_REMOVED lines=13> */
.L_x_397:
[----:B------:R-:W-:Y:S05]  /*18af0*/  BSYNC B1 ;  /* 0x0000000000017941 */ /* 0x000fea0003800000 */
.L_x_396:
        /* <DEDUP_REMOVED lines=13> */
.L_x_399:
[----:B------:R-:W-:Y:S05]  /*18bd0*/  BSYNC B1 ;  /* 0x0000000000017941 */ /* 0x000fea0003800000 */
.L_x_398:
        /* <DEDUP_REMOVED lines=13> */
.L_x_401:
[----:B------:R-:W-:Y:S05]  /*18cb0*/  BSYNC B1 ;  /* 0x0000000000017941 */ /* 0x000fea0003800000 */
.L_x_400:
        /* <DEDUP_REMOVED lines=13> */
.L_x_403:
[----:B------:R-:W-:Y:S05]  /*18d90*/  BSYNC B1 ;  /* 0x0000000000017941 */ /* 0x000fea0003800000 */
.L_x_402:
        /* <DEDUP_REMOVED lines=13> */
.L_x_405:
[----:B------:R-:W-:Y:S05]  /*18e70*/  BSYNC B1 ;  /* 0x0000000000017941 */ /* 0x000fea0003800000 */
.L_x_404:
        /* <DEDUP_REMOVED lines=13> */
.L_x_407:
[----:B------:R-:W-:Y:S05]  /*18f50*/  BSYNC B1 ;  /* 0x0000000000017941 */ /* 0x000fea0003800000 */
.L_x_406:
        /* <DEDUP_REMOVED lines=13> */
.L_x_409:
[----:B------:R-:W-:Y:S05]  /*19030*/  BSYNC B1 ;  /* 0x0000000000017941 */ /* 0x000fea0003800000 */
.L_x_408:
        /* <DEDUP_REMOVED lines=13> */
.L_x_411:
[----:B------:R-:W-:Y:S05]  /*19110*/  BSYNC B1 ;  /* 0x0000000000017941 */ /* 0x000fea0003800000 */
.L_x_410:
        /* <DEDUP_REMOVED lines=13> */
.L_x_413:
[----:B------:R-:W-:Y:S05]  /*191f0*/  BSYNC B1 ;  /* 0x0000000000017941 */ /* 0x000fea0003800000 */
.L_x_412:
        /* <DEDUP_REMOVED lines=13> */
.L_x_415:
[----:B------:R-:W-:Y:S05]  /*192d0*/  BSYNC B1 ;  /* 0x0000000000017941 */ /* 0x000fea0003800000 */
.L_x_414:
        /* <DEDUP_REMOVED lines=13> */
.L_x_417:
[----:B------:R-:W-:Y:S05]  /*193b0*/  BSYNC B1 ;  /* 0x0000000000017941 */ /* 0x000fea0003800000 */
.L_x_416:
        /* <DEDUP_REMOVED lines=13> */
.L_x_419:
[----:B------:R-:W-:Y:S05]  /*19490*/  BSYNC B1 ;  /* 0x0000000000017941 */ /* 0x000fea0003800000 */
.L_x_418:
        /* <DEDUP_REMOVED lines=13> */
.L_x_421:
[----:B------:R-:W-:Y:S05]  /*19570*/  BSYNC B1 ;  /* 0x0000000000017941 */ /* 0x000fea0003800000 */
.L_x_420:
        /* <DEDUP_REMOVED lines=13> */
.L_x_423:
[----:B------:R-:W-:Y:S05]  /*19650*/  BSYNC B1 ;  /* 0x0000000000017941 */ /* 0x000fea0003800000 */
.L_x_422:
        /* <DEDUP_REMOVED lines=13> */
.L_x_425:
[----:B------:R-:W-:Y:S05]  /*19730*/  BSYNC B1 ;  /* 0x0000000000017941 */ /* 0x000fea0003800000 */
.L_x_424:
        /* <DEDUP_REMOVED lines=13> */
.L_x_427:
[----:B------:R-:W-:Y:S05]  /*19810*/  BSYNC B1 ;  /* 0x0000000000017941 */ /* 0x000fea0003800000 */
.L_x_426:
        /* <DEDUP_REMOVED lines=13> */
.L_x_429:
[----:B------:R-:W-:Y:S05]  /*198f0*/  BSYNC B1 ;  /* 0x0000000000017941 */ /* 0x000fea0003800000 */
.L_x_428:
        /* <DEDUP_REMOVED lines=13> */
.L_x_431:
[----:B------:R-:W-:Y:S05]  /*199d0*/  BSYNC B1 ;  /* 0x0000000000017941 */ /* 0x000fea0003800000 */
.L_x_430:
        /* <DEDUP_REMOVED lines=13> */
.L_x_433:
[----:B------:R-:W-:Y:S05]  /*19ab0*/  BSYNC B1 ;  /* 0x0000000000017941 */ /* 0x000fea0003800000 */
.L_x_432:
        /* <DEDUP_REMOVED lines=13> */
.L_x_435:
[----:B------:R-:W-:Y:S05]  /*19b90*/  BSYNC B1 ;  /* 0x0000000000017941 */ /* 0x000fea0003800000 */
.L_x_434:
        /* <DEDUP_REMOVED lines=13> */
.L_x_437:
[----:B------:R-:W-:Y:S05]  /*19c70*/  BSYNC B1 ;  /* 0x0000000000017941 */ /* 0x000fea0003800000 */
.L_x_436:
        /* <DEDUP_REMOVED lines=13> */
.L_x_439:
[----:B------:R-:W-:Y:S05]  /*19d50*/  BSYNC B1 ;  /* 0x0000000000017941 */ /* 0x000fea0003800000 */
.L_x_438:
        /* <DEDUP_REMOVED lines=13> */
.L_x_441:
[----:B------:R-:W-:Y:S05]  /*19e30*/  BSYNC B1 ;  /* 0x0000000000017941 */ /* 0x000fea0003800000 */
.L_x_440:
        /* <DEDUP_REMOVED lines=13> */
.L_x_443:
[----:B------:R-:W-:Y:S05]  /*19f10*/  BSYNC B1 ;  /* 0x0000000000017941 */ /* 0x000fea0003800000 */
.L_x_442:
        /* <DEDUP_REMOVED lines=13> */
.L_x_445:
[----:B------:R-:W-:Y:S05]  /*19ff0*/  BSYNC B1 ;  /* 0x0000000000017941 */ /* 0x000fea0003800000 */
.L_x_444:
        /* <DEDUP_REMOVED lines=13> */
.L_x_447:
[----:B------:R-:W-:Y:S05]  /*1a0d0*/  BSYNC B1 ;  /* 0x0000000000017941 */ /* 0x000fea0003800000 */
.L_x_446:
        /* <DEDUP_REMOVED lines=13> */
.L_x_449:
[----:B------:R-:W-:Y:S05]  /*1a1b0*/  BSYNC B1 ;  /* 0x0000000000017941 */ /* 0x000fea0003800000 */
.L_x_448:
        /* <DEDUP_REMOVED lines=13> */
.L_x_451:
[----:B------:R-:W-:Y:S05]  /*1a290*/  BSYNC B1 ;  /* 0x0000000000017941 */ /* 0x000fea0003800000 */
.L_x_450:
        /* <DEDUP_REMOVED lines=13> */
.L_x_453:
[----:B------:R-:W-:Y:S05]  /*1a370*/  BSYNC B1 ;  /* 0x0000000000017941 */ /* 0x000fea0003800000 */
.L_x_452:
        /* <DEDUP_REMOVED lines=13> */
.L_x_455:
[----:B------:R-:W-:Y:S05]  /*1a450*/  BSYNC B1 ;  /* 0x0000000000017941 */ /* 0x000fea0003800000 */
.L_x_454:
        /* <DEDUP_REMOVED lines=13> */
.L_x_457:
[----:B------:R-:W-:Y:S05]  /*1a530*/  BSYNC B1 ;  /* 0x0000000000017941 */ /* 0x000fea0003800000 */
.L_x_456:
        /* <DEDUP_REMOVED lines=13> */
.L_x_459:
[----:B------:R-:W-:Y:S05]  /*1a610*/  BSYNC B1 ;  /* 0x0000000000017941 */ /* 0x000fea0003800000 */
.L_x_458:
        /* <DEDUP_REMOVED lines=13> */
.L_x_461:
[----:B------:R-:W-:Y:S05]  /*1a6f0*/  BSYNC B1 ;  /* 0x0000000000017941 */ /* 0x000fea0003800000 */
.L_x_460:
        /* <DEDUP_REMOVED lines=13> */
.L_x_463:
[----:B------:R-:W-:Y:S05]  /*1a7d0*/  BSYNC B1 ;  /* 0x0000000000017941 */ /* 0x000fea0003800000 */
.L_x_462:
        /* <DEDUP_REMOVED lines=13> */
.L_x_465:
[----:B------:R-:W-:Y:S05]  /*1a8b0*/  BSYNC B1 ;  /* 0x0000000000017941 */ /* 0x000fea0003800000 */
.L_x_464:
        /* <DEDUP_REMOVED lines=13> */
.L_x_467:
[----:B------:R-:W-:Y:S05]  /*1a990*/  BSYNC B1 ;  /* 0x0000000000017941 */ /* 0x000fea0003800000 */
.L_x_466:
        /* <DEDUP_REMOVED lines=13> */
.L_x_469:
[----:B------:R-:W-:Y:S05]  /*1aa70*/  BSYNC B1 ;  /* 0x0000000000017941 */ /* 0x000fea0003800000 */
.L_x_468:
        /* <DEDUP_REMOVED lines=13> */
.L_x_471:
[----:B------:R-:W-:Y:S05]  /*1ab50*/  BSYNC B1 ;  /* 0x0000000000017941 */ /* 0x000fea0003800000 */
.L_x_470:
        /* <DEDUP_REMOVED lines=13> */
.L_x_473:
[----:B------:R-:W-:Y:S05]  /*1ac30*/  BSYNC B1 ;  /* 0x0000000000017941 */ /* 0x000fea0003800000 */
.L_x_472:
        /* <DEDUP_REMOVED lines=13> */
.L_x_475:
[----:B------:R-:W-:Y:S05]  /*1ad10*/  BSYNC B1 ;  /* 0x0000000000017941 */ /* 0x000fea0003800000 */
.L_x_474:
        /* <DEDUP_REMOVED lines=13> */
.L_x_477:
[----:B------:R-:W-:Y:S05]  /*1adf0*/  BSYNC B1 ;  /* 0x0000000000017941 */ /* 0x000fea0003800000 */
.L_x_476:
        /* <DEDUP_REMOVED lines=13> */
.L_x_479:
[----:B------:R-:W-:Y:S05]  /*1aed0*/  BSYNC B1 ;  /* 0x0000000000017941 */ /* 0x000fea0003800000 */
.L_x_478:
        /* <DEDUP_REMOVED lines=13> */
.L_x_481:
[----:B------:R-:W-:Y:S05]  /*1afb0*/  BSYNC B1 ;  /* 0x0000000000017941 */ /* 0x000fea0003800000 */
.L_x_480:
        /* <DEDUP_REMOVED lines=13> */
.L_x_483:
[----:B------:R-:W-:Y:S05]  /*1b090*/  BSYNC B1 ;  /* 0x0000000000017941 */ /* 0x000fea0003800000 */
.L_x_482:
        /* <DEDUP_REMOVED lines=13> */
.L_x_485:
[----:B------:R-:W-:Y:S05]  /*1b170*/  BSYNC B1 ;  /* 0x0000000000017941 */ /* 0x000fea0003800000 */
.L_x_484:
        /* <DEDUP_REMOVED lines=13> */
.L_x_487:
[----:B------:R-:W-:Y:S05]  /*1b250*/  BSYNC B1 ;  /* 0x0000000000017941 */ /* 0x000fea0003800000 */
.L_x_486:
        /* <DEDUP_REMOVED lines=13> */
.L_x_489:
[----:B------:R-:W-:Y:S05]  /*1b330*/  BSYNC B1 ;  /* 0x0000000000017941 */ /* 0x000fea0003800000 */
.L_x_488:
        /* <DEDUP_REMOVED lines=13> */
.L_x_491:
[----:B------:R-:W-:Y:S05]  /*1b410*/  BSYNC B1 ;  /* 0x0000000000017941 */ /* 0x000fea0003800000 */
.L_x_490:
        /* <DEDUP_REMOVED lines=13> */
.L_x_493:
[----:B------:R-:W-:Y:S05]  /*1b4f0*/  BSYNC B1 ;  /* 0x0000000000017941 */ /* 0x000fea0003800000 */
.L_x_492:
        /* <DEDUP_REMOVED lines=13> */
.L_x_495:
[----:B------:R-:W-:Y:S05]  /*1b5d0*/  BSYNC B1 ;  /* 0x0000000000017941 */ /* 0x000fea0003800000 */
.L_x_494:
        /* <DEDUP_REMOVED lines=13> */
.L_x_497:
[----:B------:R-:W-:Y:S05]  /*1b6b0*/  BSYNC B1 ;  /* 0x0000000000017941 */ /* 0x000fea0003800000 */
.L_x_496:
        /* <DEDUP_REMOVED lines=13> */
.L_x_499:
[----:B------:R-:W-:Y:S05]  /*1b790*/  BSYNC B1 ;  /* 0x0000000000017941 */ /* 0x000fea0003800000 */
.L_x_498:
        /* <DEDUP_REMOVED lines=13> */
.L_x_501:
[----:B------:R-:W-:Y:S05]  /*1b870*/  BSYNC B1 ;  /* 0x0000000000017941 */ /* 0x000fea0003800000 */
.L_x_500:
        /* <DEDUP_REMOVED lines=13> */
.L_x_503:
[----:B------:R-:W-:Y:S05]  /*1b950*/  BSYNC B1 ;  /* 0x0000000000017941 */ /* 0x000fea0003800000 */
.L_x_502:
        /* <DEDUP_REMOVED lines=13> */
.L_x_505:
[----:B------:R-:W-:Y:S05]  /*1ba30*/  BSYNC B1 ;  /* 0x0000000000017941 */ /* 0x000fea0003800000 */
.L_x_504:
        /* <DEDUP_REMOVED lines=13> */
.L_x_507:
[----:B------:R-:W-:Y:S05]  /*1bb10*/  BSYNC B1 ;  /* 0x0000000000017941 */ /* 0x000fea0003800000 */
.L_x_506:
        /* <DEDUP_REMOVED lines=13> */
.L_x_509:
[----:B------:R-:W-:Y:S05]  /*1bbf0*/  BSYNC B1 ;  /* 0x0000000000017941 */ /* 0x000fea0003800000 */
.L_x_508:
        /* <DEDUP_REMOVED lines=13> */
.L_x_511:
[----:B------:R-:W-:Y:S05]  /*1bcd0*/  BSYNC B1 ;  /* 0x0000000000017941 */ /* 0x000fea0003800000 */
.L_x_510:
        /* <DEDUP_REMOVED lines=13> */
.L_x_513:
[----:B------:R-:W-:Y:S05]  /*1bdb0*/  BSYNC B1 ;  /* 0x0000000000017941 */ /* 0x000fea0003800000 */
.L_x_512:
        /* <DEDUP_REMOVED lines=13> */
.L_x_515:
[----:B------:R-:W-:Y:S05]  /*1be90*/  BSYNC B1 ;  /* 0x0000000000017941 */ /* 0x000fea0003800000 */
.L_x_514:
        /* <DEDUP_REMOVED lines=13> */
.L_x_517:
[----:B------:R-:W-:Y:S05]  /*1bf70*/  BSYNC B1 ;  /* 0x0000000000017941 */ /* 0x000fea0003800000 */
.L_x_516:
        /* <DEDUP_REMOVED lines=13> */
.L_x_519:
[----:B------:R-:W-:Y:S05]  /*1c050*/  BSYNC B1 ;  /* 0x0000000000017941 */ /* 0x000fea0003800000 */
.L_x_518:
        /* <DEDUP_REMOVED lines=13> */
.L_x_521:
[----:B------:R-:W-:Y:S05]  /*1c130*/  BSYNC B1 ;  /* 0x0000000000017941 */ /* 0x000fea0003800000 */
.L_x_520:
        /* <DEDUP_REMOVED lines=13> */
.L_x_523:
[----:B------:R-:W-:Y:S05]  /*1c210*/  BSYNC B1 ;  /* 0x0000000000017941 */ /* 0x000fea0003800000 */
.L_x_522:
        /* <DEDUP_REMOVED lines=13> */
.L_x_525:
[----:B------:R-:W-:Y:S05]  /*1c2f0*/  BSYNC B1 ;  /* 0x0000000000017941 */ /* 0x000fea0003800000 */
.L_x_524:
        /* <DEDUP_REMOVED lines=13> */
.L_x_527:
[----:B------:R-:W-:Y:S05]  /*1c3d0*/  BSYNC B1 ;  /* 0x0000000000017941 */ /* 0x000fea0003800000 */
.L_x_526:
        /* <DEDUP_REMOVED lines=13> */
.L_x_529:
[----:B------:R-:W-:Y:S05]  /*1c4b0*/  BSYNC B1 ;  /* 0x0000000000017941 */ /* 0x000fea0003800000 */
.L_x_528:
        /* <DEDUP_REMOVED lines=13> */
.L_x_531:
[----:B------:R-:W-:Y:S05]  /*1c590*/  BSYNC B1 ;  /* 0x0000000000017941 */ /* 0x000fea0003800000 */
.L_x_530:
        /* <DEDUP_REMOVED lines=13> */
.L_x_533:
[----:B------:R-:W-:Y:S05]  /*1c670*/  BSYNC B1 ;  /* 0x0000000000017941 */ /* 0x000fea0003800000 */
.L_x_532:
        /* <DEDUP_REMOVED lines=13> */
.L_x_535:
[----:B------:R-:W-:Y:S05]  /*1c750*/  BSYNC B1 ;  /* 0x0000000000017941 */ /* 0x000fea0003800000 */
.L_x_534:
        /* <DEDUP_REMOVED lines=13> */
.L_x_537:
[----:B------:R-:W-:Y:S05]  /*1c830*/  BSYNC B1 ;  /* 0x0000000000017941 */ /* 0x000fea0003800000 */
.L_x_536:
        /* <DEDUP_REMOVED lines=13> */
.L_x_539:
[----:B------:R-:W-:Y:S05]  /*1c910*/  BSYNC B1 ;  /* 0x0000000000017941 */ /* 0x000fea0003800000 */
.L_x_538:
        /* <DEDUP_REMOVED lines=13> */
.L_x_541:
[----:B------:R-:W-:Y:S05]  /*1c9f0*/  BSYNC B1 ;  /* 0x0000000000017941 */ /* 0x000fea0003800000 */
.L_x_540:
        /* <DEDUP_REMOVED lines=13> */
.L_x_543:
[----:B------:R-:W-:Y:S05]  /*1cad0*/  BSYNC B1 ;  /* 0x0000000000017941 */ /* 0x000fea0003800000 */
.L_x_542:
        /* <DEDUP_REMOVED lines=13> */
.L_x_545:
[----:B------:R-:W-:Y:S05]  /*1cbb0*/  BSYNC B1 ;  /* 0x0000000000017941 */ /* 0x000fea0003800000 */
.L_x_544:
        /* <DEDUP_REMOVED lines=13> */
.L_x_547:
[----:B------:R-:W-:Y:S05]  /*1cc90*/  BSYNC B1 ;  /* 0x0000000000017941 */ /* 0x000fea0003800000 */
.L_x_546:
[----:B--234-:R-:W2:Y:S01]  /*1cca0*/  LDL.LU R3, [R1+0x44c] ;  /* 0x00044c0001037983 */ /* 0x01cea20000300800 */
        /* <DEDUP_REMOVED lines=12> */
.L_x_549:
[----:B------:R-:W-:Y:S05]  /*1cd70*/  BSYNC B1 ;  /* 0x0000000000017941 */ /* 0x000fea0003800000 */
.L_x_548:
[----:B--2---:R-:W2:Y:S01]  /*1cd80*/  LDL.LU R3, [R1+0x450] ;  /* 0x0004500001037983 */ /* 0x004ea20000300800 */
        /* <DEDUP_REMOVED lines=12> */
.L_x_551:
[----:B------:R-:W-:Y:S05]  /*1ce50*/  BSYNC B1 ;  /* 0x0000000000017941 */ /* 0x000fea0003800000 */
.L_x_550:
[----:B------:R-:W-:Y:S05]  /*1ce60*/  @P2 BRA `(.L_x_552) ;  /* 0x00000048008c2947 */ /* 0x000fea0003800000 */
[----:B------:R-:W2:Y:S01]  /*1ce70*/  LDL.LU R2, [R1+0x454] ;  /* 0x0004540001027983 */ /* 0x000ea20000300800 */
[----:B-----5:R-:W-:-:S04]  /*1ce80*/  LOP3.LUT R0, R0, 0xff, RZ, 0xc0, !PT ;  /* 0x000000ff00007812 */ /* 0x020fc800078ec0ff */
[----:B------:R-:W-:-:S05]  /*1ce90*/  F2FP.F16.E4M3.UNPACK_B R0, R0 ;  /* 0x00000000ff00723e */ /* 0x000fca00020006ff */
[----:B------:R-:W-:-:S05]  /*1cea0*/  HADD2.F32 R0, -RZ, R0.H0_H0 ;  /* 0x20000000ff007230 */ /* 0x000fca0000004100 */
[----:B------:R-:W-:-:S04]  /*1ceb0*/  FMUL R0, R0, UR23 ;  /* 0x0000001700007c20 */ /* 0x000fc80008400000 */
[----:B--2---:R-:W-:-:S05]  /*1cec0*/  FFMA R0, R2, UR22, R0 ;  /* 0x0000001602007c23 */ /* 0x004fca0008000000 */
[----:B------:R-:W-:-:S05]  /*1ced0*/  F2FP.SATFINITE.E4M3.F32.PACK_AB_MERGE_C R3, RZ, R0, RZ ;  /* 0x00000000ff03723e */ /* 0x000fca00048070ff */
[----:B------:R2:W-:Y:S01]  /*1cee0*/  STG.E.U8 desc[UR20][R26.64+0xf9], R3 ;  /* 0x0000f9031a007986 */ /* 0x0005e2000c101114 */
[----:B------:R-:W-:Y:S05]  /*1cef0*/  BRA `(.L_x_552) ;  /* 0x0000004800687947 */ /* 0x000fea0003800000 */
.L_x_39:
[----:B------:R-:W-:Y:S01]  /*1cf00*/  ISETP.GE.AND P1, PT, R32, 0x1, PT ;  /* 0x000000012000780c */ /* 0x000fe20003f26270 */
[----:B------:R-:W-:Y:S01]  /*1cf10*/  FMUL R5, R5, UR22 ;  /* 0x0000001605057c20 */ /* 0x000fe20008400000 */
[----:B------:R-:W2:Y:S02]  /*1cf20*/  LDL.LU R37, [R1+0x200] ;  /* 0x0002000001257983 */ /* 0x000ea40000300800 */
[----:B------:R-:W-:Y:S02]  /*1cf30*/  ISETP.LT.OR P2, PT, R0, 0x2, !P1 ;  /* 0x000000020000780c */ /* 0x000fe40004f41670 */
[----:B------:R-:W-:Y:S01]  /*1cf40*/  F2FP.SATFINITE.E4M3.F32.PACK_AB_MERGE_C R5, RZ, R5, RZ ;  /* 0x00000005ff05723e */ /* 0x000fe200048070ff */
[----:B------:R-:W-:Y:S01]  /*1cf50*/  FMUL R4, R4, UR22 ;  /* 0x0000001604047c20 */ /* 0x000fe20008400000 */
[----:B------:R-:W-:Y:S01]  /*1cf60*/  FMUL R6, R6, UR22 ;  /* 0x0000001606067c20 */ /* 0x000fe20008400000 */
[----:B------:R-:W-:Y:S01]  /*1cf70*/  FMUL R7, R7, UR22 ;  /* 0x0000001607077c20 */ /* 0x000fe20008400000 */
[----:B------:R-:W-:Y:S01]  /*1cf80*/  ISETP.LT.OR P5, PT, R0, 0x9, !P1 ;  /* 0x000000090000780c */ /* 0x000fe20004fa1670 */
[----:B------:R-:W-:Y:S01]  /*1cf90*/  FMUL R8, R8, UR22 ;  /* 0x0000001608087c20 */ /* 0x000fe20008400000 */
[----:B------:R-:W-:Y:S01]  /*1cfa0*/  FMUL R9, R9, UR22 ;  /* 0x0000001609097c20 */ /* 0x000fe20008400000 */
[----:B------:R-:W-:Y:S01]  /*1cfb0*/  FMUL R10, R10, UR22 ;  /* 0x000000160a0a7c20 */ /* 0x000fe20008400000 */
[----:B------:R-:W-:Y:S01]  /*1cfc0*/  FMUL R11, R11, UR22 ;  /* 0x000000160b0b7c20 */ /* 0x000fe20008400000 */
[----:B------:R-:W-:Y:S01]  /*1cfd0*/  FMUL R12, R12, UR22 ;  /* 0x000000160c0c7c20 */ /* 0x000fe20008400000 */
[----:B------:R-:W-:Y:S01]  /*1cfe0*/  FMUL R13, R13, UR22 ;  /* 0x000000160d0d7c20 */ /* 0x000fe20008400000 */
[----:B------:R0:W-:Y:S01]  /*1cff0*/  @!P2 STG.E.U8 desc[UR20][R2.64+0x1], R5 ;  /* 0x000001050200a986 */ /* 0x0001e2000c101114 */
[----:B------:R-:W-:-:S02]  /*1d000*/  ISETP.LT.OR P2, PT, R0, 0x1, !P1 ;  /* 0x000000010000780c */ /* 0x000fc40004f41670 */
[----:B------:R-:W-:Y:S01]  /*1d010*/  F2FP.SATFINITE.E4M3.F32.PACK_AB_MERGE_C R4, RZ, R4, RZ ;  /* 0x00000004ff04723e */ /* 0x000fe200048070ff */
[----:B------:R-:W-:Y:S01]  /*1d020*/  FMUL R14, R14, UR22 ;  /* 0x000000160e0e7c20 */ /* 0x000fe20008400000 */
        /* <DEDUP_REMOVED lines=9> */
[----:B------:R-:W-:Y:S01]  /*1d0c0*/  @!P2 STG.E.U8 desc[UR20][R2.64], R4 ;  /* 0x000000040200a986 */ /* 0x000fe2000c101114 */
[----:B------:R-:W-:Y:S01]  /*1d0d0*/  ISETP.GE.AND P2, PT, R32, 0x9, PT ;  /* 0x000000092000780c */ /* 0x000fe20003f46270 */
[----:B------:R-:W-:Y:S01]  /*1d0e0*/  FMUL R152, R152, UR22 ;  /* 0x0000001698987c20 */ /* 0x000fe20008400000 */
[----:B------:R-:W-:Y:S01]  /*1d0f0*/  FMUL R153, R153, UR22 ;  /* 0x0000001699997c20 */ /* 0x000fe20008400000 */
[----:B------:R-:W-:Y:S01]  /*1d100*/  FMUL R154, R154, UR22 ;  /* 0x000000169a9a7c20 */ /* 0x000fe20008400000 */
[----:B------:R-:W-:Y:S01]  /*1d110*/  ISETP.LT.OR P3, PT, R0, 0x1, !P2 ;  /* 0x000000010000780c */ /* 0x000fe20005761670 */
[----:B------:R-:W-:Y:S01]  /*1d120*/  FMUL R155, R155, UR22 ;  /* 0x000000169b9b7c20 */ /* 0x000fe20008400000 */
[----:B------:R-:W-:Y:S01]  /*1d130*/  F2FP.SATFINITE.E4M3.F32.PACK_AB_MERGE_C R6, RZ, R6, RZ ;  /* 0x00000006ff06723e */ /* 0x000fe200048070ff */
[----:B------:R-:W-:Y:S01]  /*1d140*/  FMUL R156, R156, UR22 ;  /* 0x000000169c9c7c20 */ /* 0x000fe20008400000 */
        /* <DEDUP_REMOVED lines=10> */
[----:B------:R-:W-:-:S02]  /*1d1f0*/  ISETP.LT.OR P3, PT, R0, 0x2, !P2 ;  /* 0x000000020000780c */ /* 0x000fc40005761670 */
        /* <DEDUP_REMOVED lines=10> */
[----:B------:R-:W4:Y:S04]  /*1d2a0*/  LDL.LU R36, [R1+0x204] ;  /* 0x0002040001247983 */ /* 0x000f280000300800 */
[----:B------:R5:W-:Y:S01]  /*1d2b0*/  @!P3 STG.E.U8 desc[UR20][R24.64+0x1], R7 ;  /* 0x000001071800b986 */ /* 0x000be2000c101114 */
[----:B------:R-:W-:-:S03]  /*1d2c0*/  ISETP.LT.OR P3, PT, R0, 0xa, !P1 ;  /* 0x0000000a0000780c */ /* 0x000fc60004f61670 */
[----:B------:R-:W-:Y:S01]  /*1d2d0*/  @!P5 STG.E.U8 desc[UR20][R2.64+0x8], R8 ;  /* 0x000008080200d986 */ /* 0x000fe2000c101114 */
[C---:B------:R-:W-:Y:S02]  /*1d2e0*/  ISETP.LT.OR P5, PT, R0.reuse, 0x9, !P2 ;  /* 0x000000090000780c */ /* 0x040fe400057a1670 */
[----:B------:R-:W-:Y:S01]  /*1d2f0*/  F2FP.SATFINITE.E4M3.F32.PACK_AB_MERGE_C R10, RZ, R10, RZ ;  /* 0x0000000aff0a723e */ /* 0x000fe200048070ff */
[----:B------:R-:W3:Y:S01]  /*1d300*/  LDL.LU R35, [R1+0x208] ;  /* 0x0002080001237983 */ /* 0x000ee20000300800 */
[----:B------:R-:W-:Y:S02]  /*1d310*/  F2FP.SATFINITE.E4M3.F32.PACK_AB_MERGE_C R11, RZ, R11, RZ ;  /* 0x0000000bff0b723e */ /* 0x000fe400048070ff */
[----:B------:R-:W-:Y:S01]  /*1d320*/  F2FP.SATFINITE.E4M3.F32.PACK_AB_MERGE_C R12, RZ, R12, RZ ;  /* 0x0000000cff0c723e */ /* 0x000fe200048070ff */
[----:B------:R-:W-:Y:S01]  /*1d330*/  FMUL R173, R173, UR22 ;  /* 0x00000016adad7c20 */ /* 0x000fe20008400000 */
[----:B------:R-:W-:Y:S01]  /*1d340*/  F2FP.SATFINITE.E4M3.F32.PACK_AB_MERGE_C R13, RZ, R13, RZ ;  /* 0x0000000dff0d723e */ /* 0x000fe200048070ff */
[----:B------:R-:W-:Y:S01]  /*1d350*/  @!P3 STG.E.U8 desc[UR20][R2.64+0x9], R9 ;  /* 0x000009090200b986 */ /* 0x000fe2000c101114 */
[----:B------:R-:W-:-:S03]  /*1d360*/  ISETP.LT.OR P3, PT, R0, 0xa, !P2 ;  /* 0x0000000a0000780c */ /* 0x000fc60005761670 */
[----:B------:R-:W-:Y:S01]  /*1d370*/  @!P5 STG.E.U8 desc[UR20][R24.64+0x8], R10 ;  /* 0x0000080a1800d986 */ /* 0x000fe2000c101114 */
[----:B------:R-:W-:Y:S02]  /*1d380*/  ISETP.LT.OR P5, PT, R0, 0x11, !P1 ;  /* 0x000000110000780c */ /* 0x000fe40004fa1670 */
        /* <DEDUP_REMOVED lines=23> */
[----:B------:R-:W-:Y:S01]  /*1d500*/  ISETP.LT.OR P6, PT, R0, 0x29, !P2 ;  /* 0x000000290000780c */ /* 0x000fe200057c1670 */
[----:B------:R-:W3:Y:S01]  /*1d510*/  LDL.LU R30, [R1+0x218] ;  /* 0x00021800011e7983 */ /* 0x000ee20000300800 */
[----:B------:R-:W-:Y:S01]  /*1d520*/  F2FP.SATFINITE.E4M3.F32.PACK_AB_MERGE_C R152, RZ, R152, RZ ;  /* 0x00000098ff98723e */ /* 0x000fe200048070ff */
[----:B------:R-:W-:Y:S01]  /*1d530*/  FMUL R176, R176, UR22 ;  /* 0x00000016b0b07c20 */ /* 0x000fe20008400000 */
[----:B------:R-:W-:Y:S01]  /*1d540*/  F2FP.SATFINITE.E4M3.F32.PACK_AB_MERGE_C R153, RZ, R153, RZ ;  /* 0x00000099ff99723e */ /* 0x000fe200048070ff */
[----:B------:R-:W-:Y:S01]  /*1d550*/  @!P3 STG.E.U8 desc[UR20][R24.64+0x11], R15 ;  /* 0x0000110f1800b986 */ /* 0x000fe2000c101114 */
[C---:B------:R-:W-:Y:S01]  /*1d560*/  ISETP.LT.OR P3, PT, R0.reuse, 0x1a, !P1 ;  /* 0x0000001a0000780c */ /* 0x040fe20004f61670 */
[----:B------:R-:W-:Y:S01]  /*1d570*/  FMUL R177, R177, UR22 ;  /* 0x00000016b1b17c20 */ /* 0x000fe20008400000 */
[----:B------:R-:W-:Y:S01]  /*1d580*/  F2FP.SATFINITE.E4M3.F32.PACK_AB_MERGE_C R154, RZ, R154, RZ ;  /* 0x0000009aff9a723e */ /* 0x000fe200048070ff */
[----:B------:R-:W-:Y:S01]  /*1d590*/  @!P5 STG.E.U8 desc[UR20][R2.64+0x18], R16 ;  /* 0x000018100200d986 */ /* 0x000fe2000c101114 */
[----:B------:R-:W-:Y:S01]  /*1d5a0*/  ISETP.LT.OR P5, PT, R0, 0x19, !P2 ;  /* 0x000000190000780c */ /* 0x000fe200057a1670 */
[----:B------:R-:W-:Y:S01]  /*1d5b0*/  FMUL R178, R178, UR22 ;  /* 0x00000016b2b27c20 */ /* 0x000fe20008400000 */
[----:B------:R-:W-:Y:S01]  /*1d5c0*/  F2FP.SATFINITE.E4M3.F32.PACK_AB_MERGE_C R155, RZ, R155, RZ ;  /* 0x0000009bff9b723e */ /* 0x000fe200048070ff */
[----:B------:R-:W-:Y:S01]  /*1d5d0*/  FMUL R179, R179, UR22 ;  /* 0x00000016b3b37c20 */ /* 0x000fe20008400000 */
[----:B------:R-:W-:Y:S01]  /*1d5e0*/  F2FP.SATFINITE.E4M3.F32.PACK_AB_MERGE_C R156, RZ, R156, RZ ;  /* 0x0000009cff9c723e */ /* 0x000fe200048070ff */
[----:B------:R-:W-:Y:S01]  /*1d5f0*/  FMUL R180, R180, UR22 ;  /* 0x00000016b4b47c20 */ /* 0x000fe20008400000 */
[----:B------:R-:W-:Y:S01]  /*1d600*/  F2FP.SATFINITE.E4M3.F32.PACK_AB_MERGE_C R157, RZ, R157, RZ ;  /* 0x0000009dff9d723e */ /* 0x000fe200048070ff */
[----:B------:R-:W-:Y:S01]  /*1d610*/  FMUL R181, R181, UR22 ;  /* 0x00000016b5b57c20 */ /* 0x000fe20008400000 */
[----:B------:R-:W-:Y:S01]  /*1d620*/  F2FP.SATFINITE.E4M3.F32.PACK_AB_MERGE_C R158, RZ, R158, RZ ;  /* 0x0000009eff9e723e */ /* 0x000fe200048070ff */
[----:B------:R-:W-:Y:S01]  /*1d630*/  @!P3 STG.E.U8 desc[UR20][R2.64+0x19], R17 ;  /* 0x000019110200b986 */ /* 0x000fe2000c101114 */
[----:B------:R-:W-:Y:S01]  /*1d640*/  ISETP.LT.OR P3, PT, R0, 0x1a, !P2 ;  /* 0x0000001a0000780c */ /* 0x000fe20005761670 */
        /* <DEDUP_REMOVED lines=25> */
[----:B0-----:R-:W-:Y:S01]  /*1d7e0*/  F2FP.SATFINITE.E4M3.F32.PACK_AB_MERGE_C R5, RZ, R168, RZ ;  /* 0x000000a8ff05723e */ /* 0x001fe200048070ff */
[----:B------:R-:W-:Y:S01]  /*1d7f0*/  @!P3 STG.E.U8 desc[UR20][R2.64+0x21], R21 ;  /* 0x000021150200b986 */ /* 0x000fe2000c101114 */
[----:B------:R-:W-:Y:S01]  /*1d800*/  ISETP.LT.OR P3, PT, R0, 0x22, !P2 ;  /* 0x000000220000780c */ /* 0x000fe20005761670 */
[----:B------:R-:W-:Y:S01]  /*1d810*/  FMUL R192, R192, UR22 ;  /* 0x00000016c0c07c20 */ /* 0x000fe20008400000 */
[----:B------:R-:W-:Y:S01]  /*1d820*/  F2FP.SATFINITE.E4M3.F32.PACK_AB_MERGE_C R169, RZ, R169, RZ ;  /* 0x000000a9ffa9723e */ /* 0x000fe200048070ff */
[----:B------:R-:W-:Y:S01]  /*1d830*/  @!P5 STG.E.U8 desc[UR20][R24.64+0x20], R22 ;  /* 0x000020161800d986 */ /* 0x000fe2000c101114 */
[----:B------:R-:W-:Y:S01]  /*1d840*/  ISETP.LT.OR P5, PT, R0, 0x29, !P1 ;  /* 0x000000290000780c */ /* 0x000fe20004fa1670 */
[----:B------:R-:W-:Y:S01]  /*1d850*/  FMUL R193, R193, UR22 ;  /* 0x00000016c1c17c20 */ /* 0x000fe20008400000 */
[----:B-----5:R-:W-:Y:S01]  /*1d860*/  F2FP.SATFINITE.E4M3.F32.PACK_AB_MERGE_C R7, RZ, R170, RZ ;  /* 0x000000aaff07723e */ /* 0x020fe200048070ff */
        /* <DEDUP_REMOVED lines=75> */
[----:B------:R-:W-:Y:S01]  /*1dd20*/  FMUL R218, R218, UR22 ;  /* 0x00000016dada7c20 */ /* 0x000fe20008400000 */
        /* <DEDUP_REMOVED lines=11> */
[----:B------:R-:W-:Y:S01]  /*1dde0*/  FMUL R222, R222, UR22 ;  /* 0x00000016dede7c20 */ /* 0x000fe20008400000 */
[----:B------:R-:W-:Y:S01]  /*1ddf0*/  FMUL R223, R223, UR22 ;  /* 0x00000016dfdf7c20 */ /* 0x000fe20008400000 */
[----:B------:R-:W-:Y:S01]  /*1de00*/  FMUL R224, R224, UR22 ;  /* 0x00000016e0e07c20 */ /* 0x000fe20008400000 */
[----:B------:R0:W-:Y:S01]  /*1de10*/  @!P3 STG.E.U8 desc[UR20][R2.64+0x48], R5 ;  /* 0x000048050200b986 */ /* 0x0001e2000c101114 */
[C---:B------:R-:W-:Y:S01]  /*1de20*/  ISETP.LT.OR P3, PT, R0.reuse, 0x4a, !P2 ;  /* 0x0000004a0000780c */ /* 0x040fe20005761670 */
[----:B------:R-:W-:Y:S01]  /*1de30*/  FMUL R225, R225, UR22 ;  /* 0x00000016e1e17c20 */ /* 0x000fe20008400000 */
[----:B------:R-:W-:Y:S01]  /*1de40*/  F2FP.SATFINITE.E4M3.F32.PACK_AB_MERGE_C R221, RZ, R221, RZ ;  /* 0x000000ddffdd723e */ /* 0x000fe200048070ff */
[----:B------:R-:W-:Y:S01]  /*1de50*/  @!P6 STG.E.U8 desc[UR20][R2.64+0x49], R169 ;  /* 0x000049a90200e986 */ /* 0x000fe2000c101114 */
[----:B------:R-:W-:Y:S01]  /*1de60*/  ISETP.LT.OR P6, PT, R0, 0x51, !P1 ;  /* 0x000000510000780c */ /* 0x000fe20004fc1670 */
[----:B------:R-:W-:Y:S01]  /*1de70*/  FMUL R226, R226, UR22 ;  /* 0x00000016e2e27c20 */ /* 0x000fe20008400000 */
[----:B------:R-:W-:Y:S01]  /*1de80*/  F2FP.SATFINITE.E4M3.F32.PACK_AB_MERGE_C R223, RZ, R223, RZ ;  /* 0x000000dfffdf723e */ /* 0x000fe200048070ff */
[----:B------:R5:W-:Y:S01]  /*1de90*/  @!P5 STG.E.U8 desc[UR20][R24.64+0x48], R7 ;  /* 0x000048071800d986 */ /* 0x000be2000c101114 */
[----:B------:R-:W-:Y:S01]  /*1dea0*/  ISETP.LT.OR P5, PT, R0, 0x52, !P1 ;  /* 0x000000520000780c */ /* 0x000fe20004fa1670 */
[----:B------:R-:W-:Y:S01]  /*1deb0*/  FMUL R227, R227, UR22 ;  /* 0x00000016e3e37c20 */ /* 0x000fe20008400000 */
[----:B------:R-:W-:Y:S01]  /*1dec0*/  F2FP.SATFINITE.E4M3.F32.PACK_AB_MERGE_C R225, RZ, R225, RZ ;  /* 0x000000e1ffe1723e */ /* 0x000fe200048070ff */
[----:B------:R-:W-:Y:S01]  /*1ded0*/  FMUL R228, R228, UR22 ;  /* 0x00000016e4e47c20 */ /* 0x000fe20008400000 */
[----:B0-----:R-:W-:Y:S01]  /*1dee0*/  F2FP.SATFINITE.E4M3.F32.PACK_AB_MERGE_C R5, RZ, R172, RZ ;  /* 0x000000acff05723e */ /* 0x001fe200048070ff */
[----:B------:R-:W-:Y:S01]  /*1def0*/  @!P3 STG.E.U8 desc[UR20][R24.64+0x49], R171 ;  /* 0x000049ab1800b986 */ /* 0x000fe2000c101114 */
[C---:B------:R-:W-:Y:S01]  /*1df00*/  ISETP.LT.OR P3, PT, R0.reuse, 0x51, !P2 ;  /* 0x000000510000780c */ /* 0x040fe20005761670 */
[----:B------:R-:W-:Y:S01]  /*1df10*/  FMUL R229, R229, UR22 ;  /* 0x00000016e5e57c20 */ /* 0x000fe20008400000 */
[----:B------:R-:W-:Y:S01]  /*1df20*/  F2FP.SATFINITE.E4M3.F32.PACK_AB_MERGE_C R227, RZ, R227, RZ ;  /* 0x000000e3ffe3723e */ /* 0x000fe200048070ff */
[----:B------:R0:W-:Y:S01]  /*1df30*/  @!P6 STG.E.U8 desc[UR20][R2.64+0x50], R5 ;  /* 0x000050050200e986 */ /* 0x0001e2000c101114 */
[----:B------:R-:W-:Y:S01]  /*1df40*/  ISETP.LT.OR P6, PT, R0, 0x52, !P2 ;  /* 0x000000520000780c */ /* 0x000fe200057c1670 */
[----:B------:R-:W-:Y:S01]  /*1df50*/  FMUL R230, R230, UR22 ;  /* 0x00000016e6e67c20 */ /* 0x000fe20008400000 */
[----:B-----5:R-:W-:Y:S01]  /*1df60*/  F2FP.SATFINITE.E4M3.F32.PACK_AB_MERGE_C R7, RZ, R174, RZ ;  /* 0x000000aeff07723e */ /* 0x020fe200048070ff */
[----:B------:R-:W-:Y:S01]  /*1df70*/  @!P5 STG.E.U8 desc[UR20][R2.64+0x51], R173 ;  /* 0x000051ad0200d986 */ /* 0x000fe2000c101114 */
[----:B------:R-:W-:Y:S01]  /*1df80*/  ISETP.LT.OR P5, PT, R0, 0x59, !P1 ;  /* 0x000000590000780c */ /* 0x000fe20004fa1670 */
[----:B------:R-:W-:Y:S01]  /*1df90*/  FMUL R231, R231, UR22 ;  /* 0x00000016e7e77c20 */ /* 0x000fe20008400000 */
[----:B------:R-:W-:Y:S01]  /*1dfa0*/  F2FP.SATFINITE.E4M3.F32.PACK_AB_MERGE_C R229, RZ, R229, RZ ;  /* 0x000000e5ffe5723e */ /* 0x000fe200048070ff */
[----:B------:R-:W-:Y:S01]  /*1dfb0*/  FMUL R232, R232, UR22 ;  /* 0x00000016e8e87c20 */ /* 0x000fe20008400000 */
[----:B------:R-:W-:Y:S01]  /*1dfc0*/  FMUL R233, R233, UR22 ;  /* 0x00000016e9e97c20 */ /* 0x000fe20008400000 */
[----:B------:R5:W-:Y:S01]  /*1dfd0*/  @!P3 STG.E.U8 desc[UR20][R24.64+0x50], R7 ;  /* 0x000050071800b986 */ /* 0x000be2000c101114 */
[----:B------:R-:W-:Y:S01]  /*1dfe0*/  ISETP.LT.OR P3, PT, R0, 0x5a, !P1 ;  /* 0x0000005a0000780c */ /* 0x000fe20004f61670 */
        /* <DEDUP_REMOVED lines=9> */
[----:B------:R-:W-:Y:S01]  /*1e080*/  F2FP.SATFINITE.E4M3.F32.PACK_AB_MERGE_C R233, RZ, R233, RZ ;  /* 0x000000e9ffe9723e */ /* 0x000fe200048070ff */
[----:B--2---:R-:W-:Y:S01]  /*1e090*/  FMUL R4, R37, UR22 ;  /* 0x0000001625047c20 */ /* 0x004fe20008400000 */
[----:B-----5:R-:W-:Y:S01]  /*1e0a0*/  F2FP.SATFINITE.E4M3.F32.PACK_AB_MERGE_C R7, RZ, R178, RZ ;  /* 0x000000b2ff07723e */ /* 0x020fe200048070ff */
[----:B------:R-:W-:Y:S01]  /*1e0b0*/  @!P3 STG.E.U8 desc[UR20][R2.64+0x59], R177 ;  /* 0x000059b10200b986 */ /* 0x000fe2000c101114 */
[C---:B------:R-:W-:Y:S01]  /*1e0c0*/  ISETP.LT.OR P3, PT, R0.reuse, 0x61, !P1 ;  /* 0x000000610000780c */ /* 0x040fe20004f61670 */
[----:B------:R-:W-:Y:S01]  /*1e0d0*/  FMUL R237, R237, UR22 ;  /* 0x00000016eded7c20 */ /* 0x000fe20008400000 */
[----:B------:R-:W-:Y:S01]  /*1e0e0*/  F2FP.SATFINITE.E4M3.F32.PACK_AB_MERGE_C R235, RZ, R235, RZ ;  /* 0x000000ebffeb723e */ /* 0x000fe200048070ff */
[----:B------:R2:W-:Y:S01]  /*1e0f0*/  @!P6 STG.E.U8 desc[UR20][R24.64+0x58], R7 ;  /* 0x000058071800e986 */ /* 0x0005e2000c101114 */
[----:B------:R-:W-:-:S02]  /*1e100*/  ISETP.LT.OR P6, PT, R0, 0x62, !P1 ;  /* 0x000000620000780c */ /* 0x000fc40004fc1670 */
[----:B0-----:R-:W-:Y:S01]  /*1e110*/  F2FP.SATFINITE.E4M3.F32.PACK_AB_MERGE_C R5, RZ, R180, RZ ;  /* 0x000000b4ff05723e */ /* 0x001fe200048070ff */
[----:B------:R-:W-:Y:S01]  /*1e120*/  @!P5 STG.E.U8 desc[UR20][R24.64+0x59], R179 ;  /* 0x000059b31800d986 */ /* 0x000fe2000c101114 */
[C---:B------:R-:W-:Y:S02]  /*1e130*/  ISETP.LT.OR P5, PT, R0.reuse, 0x61, !P2 ;  /* 0x000000610000780c */ /* 0x040fe400057a1670 */
[----:B------:R-:W-:Y:S01]  /*1e140*/  F2FP.SATFINITE.E4M3.F32.PACK_AB_MERGE_C R9, RZ, R236, RZ ;  /* 0x000000ecff09723e */ /* 0x000fe200048070ff */
[----:B------:R-:W5:Y:S04]  /*1e150*/  LDL.LU R37, [R1+0x21c] ;  /* 0x00021c0001257983 */ /* 0x000f680000300800 */
[----:B------:R0:W-:Y:S01]  /*1e160*/  @!P3 STG.E.U8 desc[UR20][R2.64+0x60], R5 ;  /* 0x000060050200b986 */ /* 0x0001e2000c101114 */
[----:B------:R-:W-:-:S02]  /*1e170*/  ISETP.LT.OR P3, PT, R0, 0x62, !P2 ;  /* 0x000000620000780c */ /* 0x000fc40005761670 */
[----:B--2---:R-:W-:Y:S01]  /*1e180*/  F2FP.SATFINITE.E4M3.F32.PACK_AB_MERGE_C R7, RZ, R182, RZ ;  /* 0x000000b6ff07723e */ /* 0x004fe200048070ff */
[----:B------:R-:W-:Y:S01]  /*1e190*/  @!P6 STG.E.U8 desc[UR20][R2.64+0x61], R181 ;  /* 0x000061b50200e986 */ /* 0x000fe2000c101114 */
[----:B------:R-:W-:-:S03]  /*1e1a0*/  ISETP.LT.OR P6, PT, R0, 0x69, !P1 ;  /* 0x000000690000780c */ /* 0x000fc60004fc1670 */
[----:B------:R2:W-:Y:S01]  /*1e1b0*/  @!P5 STG.E.U8 desc[UR20][R24.64+0x60], R7 ;  /* 0x000060071800d986 */ /* 0x0005e2000c101114 */
[----:B------:R-:W-:Y:S02]  /*1e1c0*/  ISETP.LT.OR P5, PT, R0, 0x6a, !P1 ;  /* 0x0000006a0000780c */ /* 0x000fe40004fa1670 */
[----:B0-----:R-:W-:-:S03]  /*1e1d0*/  F2FP.SATFINITE.E4M3.F32.PACK_AB_MERGE_C R5, RZ, R184, RZ ;  /* 0x000000b8ff05723e */ /* 0x001fc600048070ff */
[----:B------:R-:W-:Y:S01]  /*1e1e0*/  @!P3 STG.E.U8 desc[UR20][R24.64+0x61], R183 ;  /* 0x000061b71800b986 */ /* 0x000fe2000c101114 */
[----:B------:R-:W-:-:S03]  /*1e1f0*/  ISETP.LT.OR P3, PT, R0, 0x69, !P2 ;  /* 0x000000690000780c */ /* 0x000fc60005761670 */
[----:B------:R0:W-:Y:S01]  /*1e200*/  @!P6 STG.E.U8 desc[UR20][R2.64+0x68], R5 ;  /* 0x000068050200e986 */ /* 0x0001e2000c101114 */
[C---:B------:R-:W-:Y:S02]  /*1e210*/  ISETP.LT.OR P6, PT, R0.reuse, 0x6a, !P2 ;  /* 0x0000006a0000780c */ /* 0x040fe400057c1670 */
[----:B--2---:R-:W-:Y:S01]  /*1e220*/  F2FP.SATFINITE.E4M3.F32.PACK_AB_MERGE_C R7, RZ, R186, RZ ;  /* 0x000000baff07723e */ /* 0x004fe200048070ff */
[----:B------:R-:W-:Y:S01]  /*1e230*/  @!P5 STG.E.U8 desc[UR20][R2.64+0x69], R185 ;  /* 0x000069b90200d986 */ /* 0x000fe2000c101114 */
[----:B------:R-:W-:-:S05]  /*1e240*/  ISETP.LT.OR P5, PT, R0, 0x71, !P1 ;  /* 0x000000710000780c */ /* 0x000fca0004fa1670 */
[----:B------:R2:W-:Y:S01]  /*1e250*/  @!P3 STG.E.U8 desc[UR20][R24.64+0x68], R7 ;  /* 0x000068071800b986 */ /* 0x0005e2000c101114 */
[C---:B------:R-:W-:Y:S02]  /*1e260*/  ISETP.LT.OR P3, PT, R0.reuse, 0x72, !P1 ;  /* 0x000000720000780c */ /* 0x040fe40004f61670 */
[----:B0-----:R-:W-:Y:S01]  /*1e270*/  F2FP.SATFINITE.E4M3.F32.PACK_AB_MERGE_C R5, RZ, R188, RZ ;  /* 0x000000bcff05723e */ /* 0x001fe200048070ff */
[----:B------:R-:W-:Y:S01]  /*1e280*/  @!P6 STG.E.U8 desc[UR20][R24.64+0x69], R187 ;  /* 0x000069bb1800e986 */ /* 0x000fe2000c101114 */
[----:B------:R-:W-:-:S03]  /*1e290*/  ISETP.LT.OR P6, PT, R0, 0x71, !P2 ;  /* 0x000000710000780c */ /* 0x000fc600057c1670 */
[----:B------:R0:W-:Y:S01]  /*1e2a0*/  @!P5 STG.E.U8 desc[UR20][R2.64+0x70], R5 ;  /* 0x000070050200d986 */ /* 0x0001e2000c101114 */
[----:B------:R-:W-:Y:S02]  /*1e2b0*/  ISETP.LT.OR P5, PT, R0, 0x72, !P2 ;  /* 0x000000720000780c */ /* 0x000fe400057a1670 */
[----:B--2---:R-:W-:-:S03]  /*1e2c0*/  F2FP.SATFINITE.E4M3.F32.PACK_AB_MERGE_C R7, RZ, R190, RZ ;  /* 0x000000beff07723e */ /* 0x004fc600048070ff */
[----:B------:R-:W-:Y:S01]  /*1e2d0*/  @!P3 STG.E.U8 desc[UR20][R2.64+0x71], R189 ;  /* 0x000071bd0200b986 */ /* 0x000fe2000c101114 */
[----:B------:R-:W-:-:S03]  /*1e2e0*/  ISETP.LT.OR P3, PT, R0, 0x79, !P1 ;  /* 0x000000790000780c */ /* 0x000fc60004f61670 */
[----:B------:R2:W-:Y:S01]  /*1e2f0*/  @!P6 STG.E.U8 desc[UR20][R24.64+0x70], R7 ;  /* 0x000070071800e986 */ /* 0x0005e2000c101114 */
[C---:B------:R-:W-:Y:S02]  /*1e300*/  ISETP.LT.OR P6, PT, R0.reuse, 0x7a, !P1 ;  /* 0x0000007a0000780c */ /* 0x040fe40004fc1670 */
[----:B0-----:R-:W-:Y:S01]  /*1e310*/  F2FP.SATFINITE.E4M3.F32.PACK_AB_MERGE_C R5, RZ, R192, RZ ;  /* 0x000000c0ff05723e */ /* 0x001fe200048070ff */
[----:B------:R-:W-:Y:S01]  /*1e320*/  @!P5 STG.E.U8 desc[UR20][R24.64+0x71], R191 ;  /* 0x000071bf1800d986 */ /* 0x000fe2000c101114 */
[----:B------:R-:W-:-:S05]  /*1e330*/  ISETP.LT.OR P5, PT, R0, 0x79, !P2 ;  /* 0x000000790000780c */ /* 0x000fca00057a1670 */
[----:B------:R0:W-:Y:S01]  /*1e340*/  @!P3 STG.E.U8 desc[UR20][R2.64+0x78], R5 ;  /* 0x000078050200b986 */ /* 0x0001e2000c101114 */
[C---:B------:R-:W-:Y:S02]  /*1e350*/  ISETP.LT.OR P3, PT, R0.reuse, 0x7a, !P2 ;  /* 0x0000007a0000780c */ /* 0x040fe40005761670 */
        /* <DEDUP_REMOVED lines=104> */
[----:B------:R-:W-:-:S03]  /*1e9e0*/  ISETP.LT.OR P3, PT, R0, 0xd2, !P1 ;  /* 0x000000d20000780c */ /* 0x000fc60004f61670 */
[----:B------:R-:W-:Y:S01]  /*1e9f0*/  @!P6 STG.E.U8 desc[UR20][R24.64+0xc9], R235 ;  /* 0x0000c9eb1800e986 */ /* 0x000fe2000c101114 */
[----:B------:R-:W-:Y:S01]  /*1ea00*/  ISETP.LT.OR P6, PT, R0, 0xd1, !P2 ;  /* 0x000000d10000780c */ /* 0x000fe200057c1670 */
[----:B----4-:R-:W-:Y:S02]  /*1ea10*/  FMUL R5, R36, UR22 ;  /* 0x0000001624057c20 */ /* 0x010fe40008400000 */
[----:B------:R-:W2:Y:S01]  /*1ea20*/  LDL.LU R36, [R1+0x220] ;  /* 0x0002200001247983 */ /* 0x000ea20000300800 */
[----:B0-----:R-:W-:Y:S01]  /*1ea30*/  F2FP.SATFINITE.E4M3.F32.PACK_AB_MERGE_C R7, RZ, R4, RZ ;  /* 0x00000004ff07723e */ /* 0x001fe200048070ff */
[----:B---3--:R-:W-:Y:S02]  /*1ea40*/  FMUL R4, R35, UR22 ;  /* 0x0000001623047c20 */ /* 0x008fe40008400000 */
[----:B------:R0:W-:Y:S01]  /*1ea50*/  @!P5 STG.E.U8 desc[UR20][R2.64+0xd0], R9 ;  /* 0x0000d0090200d986 */ /* 0x0001e2000c101114 */
[----:B------:R-:W-:Y:S02]  /*1ea60*/  F2FP.SATFINITE.E4M3.F32.PACK_AB_MERGE_C R237, RZ, R237, RZ ;  /* 0x000000edffed723e */ /* 0x000fe400048070ff */
[----:B------:R-:W-:Y:S01]  /*1ea70*/  F2FP.SATFINITE.E4M3.F32.PACK_AB_MERGE_C R11, RZ, R5, RZ ;  /* 0x00000005ff0b723e */ /* 0x000fe200048070ff */
[----:B------:R-:W3:Y:S01]  /*1ea80*/  LDL.LU R35, [R1+0x224] ;  /* 0x0002240001237983 */ /* 0x000ee20000300800 */
[----:B------:R-:W-:-:S03]  /*1ea90*/  FMUL R5, R34, UR22 ;  /* 0x0000001622057c20 */ /* 0x000fc60008400000 */
[----:B------:R-:W4:Y:S01]  /*1eaa0*/  LDL.LU R34, [R1+0x228] ;  /* 0x0002280001227983 */ /* 0x000f220000300800 */
[----:B0-----:R-:W-:Y:S01]  /*1eab0*/  F2FP.SATFINITE.E4M3.F32.PACK_AB_MERGE_C R9, RZ, R4, RZ ;  /* 0x00000004ff09723e */ /* 0x001fe200048070ff */
[----:B------:R-:W-:Y:S02]  /*1eac0*/  FMUL R4, R33, UR22 ;  /* 0x0000001621047c20 */ /* 0x000fe40008400000 */
[----:B------:R-:W-:Y:S01]  /*1ead0*/  @!P3 STG.E.U8 desc[UR20][R2.64+0xd1], R237 ;  /* 0x0000d1ed0200b986 */ /* 0x000fe2000c101114 */
[----:B------:R-:W-:-:S03]  /*1eae0*/  F2FP.SATFINITE.E4M3.F32.PACK_AB_MERGE_C R13, RZ, R5, RZ ;  /* 0x00000005ff0d723e */ /* 0x000fc600048070ff */
[----:B------:R0:W-:Y:S01]  /*1eaf0*/  @!P6 STG.E.U8 desc[UR20][R24.64+0xd0], R7 ;  /* 0x0000d0071800e986 */ /* 0x0001e2000c101114 */
[----:B------:R-:W-:-:S03]  /*1eb00*/  FMUL R5, R30, UR22 ;  /* 0x000000161e057c20 */ /* 0x000fc60008400000 */
[----:B------:R-:W4:Y:S01]  /*1eb10*/  LDL.LU R33, [R1+0x22c] ;  /* 0x00022c0001217983 */ /* 0x000f220000300800 */
[----:B0-----:R-:W-:Y:S01]  /*1eb20*/  F2FP.SATFINITE.E4M3.F32.PACK_AB_MERGE_C R7, RZ, R4, RZ ;  /* 0x00000004ff07723e */ /* 0x001fe200048070ff */
[----:B------:R-:W-:Y:S02]  /*1eb30*/  FMUL R4, R31, UR22 ;  /* 0x000000161f047c20 */ /* 0x000fe40008400000 */
[----:B------:R-:W4:Y:S04]  /*1eb40*/  LDL.LU R31, [R1+0x230] ;  /* 0x00023000011f7983 */ /* 0x000f280000300800 */
[----:B------:R-:W4:Y:S01]  /*1eb50*/  LDL.LU R30, [R1+0x234] ;  /* 0x00023400011e7983 */ /* 0x000f220000300800 */
[C---:B------:R-:W-:Y:S02]  /*1eb60*/  ISETP.LT.OR P5, PT, R0.reuse, 0xd2, !P2 ;  /* 0x000000d20000780c */ /* 0x040fe400057a1670 */
[C---:B------:R-:W-:Y:S01]  /*1eb70*/  ISETP.LT.OR P3, PT, R0.reuse, 0xd9, !P1 ;  /* 0x000000d90000780c */ /* 0x040fe20004f61670 */
[----:B-----5:R-:W-:Y:S01]  /*1eb80*/  FMUL R6, R37, UR22 ;  /* 0x0000001625067c20 */ /* 0x020fe20008400000 */
[C---:B------:R-:W-:Y:S01]  /*1eb90*/  ISETP.LT.OR P6, PT, R0.reuse, 0xda, !P1 ;  /* 0x000000da0000780c */ /* 0x040fe20004fc1670 */
[----:B------:R-:W5:Y:S04]  /*1eba0*/  LDL.LU R38, [R1+0x238] ;  /* 0x0002380001267983 */ /* 0x000f680000300800 */
[----:B------:R-:W5:Y:S04]  /*1ebb0*/  LDL.LU R37, [R1+0x23c] ;  /* 0x00023c0001257983 */ /* 0x000f680000300800 */
[----:B------:R0:W-:Y:S01]  /*1ebc0*/  @!P5 STG.E.U8 desc[UR20][R24.64+0xd1], R11 ;  /* 0x0000d10b1800d986 */ /* 0x0001e2000c101114 */
[----:B------:R-:W-:-:S03]  /*1ebd0*/  ISETP.LT.OR P5, PT, R0, 0xd9, !P2 ;  /* 0x000000d90000780c */ /* 0x000fc600057a1670 */
[----:B------:R1:W-:Y:S01]  /*1ebe0*/  @!P3 STG.E.U8 desc[UR20][R2.64+0xd8], R9 ;  /* 0x0000d8090200b986 */ /* 0x0003e2000c101114 */
[----:B------:R-:W-:-:S03]  /*1ebf0*/  ISETP.LT.OR P3, PT, R0, 0xda, !P2 ;  /* 0x000000da0000780c */ /* 0x000fc60005761670 */
[----:B------:R1:W-:Y:S01]  /*1ec00*/  @!P6 STG.E.U8 desc[UR20][R2.64+0xd9], R13 ;  /* 0x0000d90d0200e986 */ /* 0x0003e2000c101114 */
[----:B------:R-:W-:Y:S02]  /*1ec10*/  ISETP.LT.OR P6, PT, R0, 0xe1, !P1 ;  /* 0x000000e10000780c */ /* 0x000fe40004fc1670 */
[----:B0-----:R-:W-:-:S03]  /*1ec20*/  F2FP.SATFINITE.E4M3.F32.PACK_AB_MERGE_C R11, RZ, R4, RZ ;  /* 0x00000004ff0b723e */ /* 0x001fc600048070ff */
[----:B------:R0:W-:Y:S01]  /*1ec30*/  @!P5 STG.E.U8 desc[UR20][R24.64+0xd8], R7 ;  /* 0x0000d8071800d986 */ /* 0x0001e2000c101114 */
[----:B-1----:R-:W-:-:S03]  /*1ec40*/  F2FP.SATFINITE.E4M3.F32.PACK_AB_MERGE_C R9, RZ, R5, RZ ;  /* 0x00000005ff09723e */ /* 0x002fc600048070ff */
[----:B------:R-:W-:Y:S04]  /*1ec50*/  @!P3 STG.E.U8 desc[UR20][R24.64+0xd9], R11 ;  /* 0x0000d90b1800b986 */ /* 0x000fe8000c101114 */
[----:B------:R1:W-:Y:S01]  /*1ec60*/  @!P6 STG.E.U8 desc[UR20][R2.64+0xe0], R9 ;  /* 0x0000e0090200e986 */ /* 0x0003e2000c101114 */
[----:B------:R-:W-:Y:S01]  /*1ec70*/  F2FP.SATFINITE.E4M3.F32.PACK_AB_MERGE_C R13, RZ, R6, RZ ;  /* 0x00000006ff0d723e */ /* 0x000fe200048070ff */
[----:B--2---:R-:W-:Y:S02]  /*1ec80*/  FMUL R4, R36, UR22 ;  /* 0x0000001624047c20 */ /* 0x004fe40008400000 */
[----:B------:R-:W2:Y:S03]  /*1ec90*/  LDL.LU R36, [R1+0x240] ;  /* 0x0002400001247983 */ /* 0x000ea60000300800 */
[----:B0-----:R-:W-:Y:S01]  /*1eca0*/  F2FP.SATFINITE.E4M3.F32.PACK_AB_MERGE_C R7, RZ, R4, RZ ;  /* 0x00000004ff07723e */ /* 0x001fe200048070ff */
[----:B---3--:R-:W-:-:S02]  /*1ecb0*/  FMUL R5, R35, UR22 ;  /* 0x0000001623057c20 */ /* 0x008fc40008400000 */
[----:B------:R-:W3:Y:S01]  /*1ecc0*/  LDL.LU R35, [R1+0x244] ;  /* 0x0002440001237983 */ /* 0x000ee20000300800 */
[----:B----4-:R-:W-:-:S03]  /*1ecd0*/  FMUL R4, R34, UR22 ;  /* 0x0000001622047c20 */ /* 0x010fc60008400000 */
[----:B------:R-:W4:Y:S01]  /*1ece0*/  LDL.LU R34, [R1+0x248] ;  /* 0x0002480001227983 */ /* 0x000f220000300800 */
[----:B------:R-:W-:Y:S02]  /*1ecf0*/  F2FP.SATFINITE.E4M3.F32.PACK_AB_MERGE_C R15, RZ, R5, RZ ;  /* 0x00000005ff0f723e */ /* 0x000fe400048070ff */
[----:B-1----:R-:W-:Y:S01]  /*1ed00*/  F2FP.SATFINITE.E4M3.F32.PACK_AB_MERGE_C R9, RZ, R4, RZ ;  /* 0x00000004ff09723e */ /* 0x002fe200048070ff */
[----:B------:R-:W-:Y:S02]  /*1ed10*/  FMUL R4, R33, UR22 ;  /* 0x0000001621047c20 */ /* 0x000fe40008400000 */
[----:B------:R-:W4:Y:S01]  /*1ed20*/  LDL.LU R33, [R1+0x24c] ;  /* 0x00024c0001217983 */ /* 0x000f220000300800 */
[----:B------:R-:W-:-:S03]  /*1ed30*/  FMUL R5, R31, UR22 ;  /* 0x000000161f057c20 */ /* 0x000fc60008400000 */
[----:B------:R-:W4:Y:S01]  /*1ed40*/  LDL.LU R31, [R1+0x250] ;  /* 0x00025000011f7983 */ /* 0x000f220000300800 */
[----:B------:R-:W-:-:S03]  /*1ed50*/  FMUL R6, R30, UR22 ;  /* 0x000000161e067c20 */ /* 0x000fc60008400000 */
[----:B------:R-:W4:Y:S01]  /*1ed60*/  LDL.LU R30, [R1+0x254] ;  /* 0x00025400011e7983 */ /* 0x000f220000300800 */
[C---:B------:R-:W-:Y:S02]  /*1ed70*/  ISETP.LT.OR P5, PT, R0.reuse, 0xe2, !P1 ;  /* 0x000000e20000780c */ /* 0x040fe40004fa1670 */
[C---:B------:R-:W-:Y:S02]  /*1ed80*/  ISETP.LT.OR P3, PT, R0.reuse, 0xe1, !P2 ;  /* 0x000000e10000780c */ /* 0x040fe40005761670 */
[----:B------:R-:W-:-:S09]  /*1ed90*/  ISETP.LT.OR P6, PT, R0, 0xe2, !P2 ;  /* 0x000000e20000780c */ /* 0x000fd200057c1670 */
[----:B------:R-:W-:Y:S01]  /*1eda0*/  @!P5 STG.E.U8 desc[UR20][R2.64+0xe1], R13 ;  /* 0x0000e10d0200d986 */ /* 0x000fe2000c101114 */
[----:B------:R-:W-:-:S03]  /*1edb0*/  ISETP.LT.OR P5, PT, R0, 0xe9, !P1 ;  /* 0x000000e90000780c */ /* 0x000fc60004fa1670 */
[----:B------:R0:W-:Y:S01]  /*1edc0*/  @!P3 STG.E.U8 desc[UR20][R24.64+0xe0], R7 ;  /* 0x0000e0071800b986 */ /* 0x0001e2000c101114 */
[----:B------:R-:W-:-:S03]  /*1edd0*/  ISETP.LT.OR P3, PT, R0, 0xea, !P1 ;  /* 0x000000ea0000780c */ /* 0x000fc60004f61670 */
[----:B------:R1:W-:Y:S01]  /*1ede0*/  @!P6 STG.E.U8 desc[UR20][R24.64+0xe1], R15 ;  /* 0x0000e10f1800e986 */ /* 0x0003e2000c101114 */
[----:B------:R-:W-:Y:S02]  /*1edf0*/  ISETP.LT.OR P6, PT, R0, 0xe9, !P2 ;  /* 0x000000e90000780c */ /* 0x000fe400057c1670 */
[----:B------:R-:W-:Y:S01]  /*1ee00*/  F2FP.SATFINITE.E4M3.F32.PACK_AB_MERGE_C R11, RZ, R4, RZ ;  /* 0x00000004ff0b723e */ /* 0x000fe200048070ff */
[----:B-----5:R-:W-:Y:S02]  /*1ee10*/  FMUL R4, R38, UR22 ;  /* 0x0000001626047c20 */ /* 0x020fe40008400000 */
[----:B------:R5:W-:Y:S01]  /*1ee20*/  @!P5 STG.E.U8 desc[UR20][R2.64+0xe8], R9 ;  /* 0x0000e8090200d986 */ /* 0x000be2000c101114 */
[----:B------:R-:W-:Y:S02]  /*1ee30*/  ISETP.LT.OR P5, PT, R0, 0xea, !P2 ;  /* 0x000000ea0000780c */ /* 0x000fe400057a1670 */
[----:B0-----:R-:W-:Y:S01]  /*1ee40*/  F2FP.SATFINITE.E4M3.F32.PACK_AB_MERGE_C R7, RZ, R5, RZ ;  /* 0x00000005ff07723e */ /* 0x001fe200048070ff */
[----:B------:R-:W-:Y:S01]  /*1ee50*/  FMUL R5, R37, UR22 ;  /* 0x0000001625057c20 */ /* 0x000fe20008400000 */
[----:B------:R-:W-:-:S04]  /*1ee60*/  F2FP.SATFINITE.E4M3.F32.PACK_AB_MERGE_C R13, RZ, R6, RZ ;  /* 0x00000006ff0d723e */ /* 0x000fc800048070ff */
[----:B-1----:R-:W-:Y:S02]  /*1ee70*/  F2FP.SATFINITE.E4M3.F32.PACK_AB_MERGE_C R15, RZ, R5, RZ ;  /* 0x00000005ff0f723e */ /* 0x002fe400048070ff */
[----:B-----5:R-:W-:Y:S01]  /*1ee80*/  F2FP.SATFINITE.E4M3.F32.PACK_AB_MERGE_C R9, RZ, R4, RZ ;  /* 0x00000004ff09723e */ /* 0x020fe200048070ff */
[----:B------:R-:W-:Y:S04]  /*1ee90*/  @!P3 STG.E.U8 desc[UR20][R2.64+0xe9], R11 ;  /* 0x0000e90b0200b986 */ /* 0x000fe8000c101114 */
[----:B------:R0:W-:Y:S04]  /*1eea0*/  @!P6 STG.E.U8 desc[UR20][R24.64+0xe8], R7 ;  /* 0x0000e8071800e986 */ /* 0x0001e8000c101114 */
[----:B------:R1:W-:Y:S01]  /*1eeb0*/  @!P5 STG.E.U8 desc[UR20][R24.64+0xe9], R13 ;  /* 0x0000e90d1800d986 */ /* 0x0003e2000c101114 */
[----:B--2---:R-:W-:-:S05]  /*1eec0*/  FMUL R4, R36, UR22 ;  /* 0x0000001624047c20 */ /* 0x004fca0008400000 */
[----:B0-----:R-:W-:Y:S01]  /*1eed0*/  F2FP.SATFINITE.E4M3.F32.PACK_AB_MERGE_C R7, RZ, R4, RZ ;  /* 0x00000004ff07723e */ /* 0x001fe200048070ff */
[----:B---3--:R-:W-:Y:S02]  /*1eee0*/  FMUL R5, R35, UR22 ;  /* 0x0000001623057c20 */ /* 0x008fe40008400000 */
[----:B------:R-:W2:Y:S01]  /*1eef0*/  LDL.LU R35, [R1+0x258] ;  /* 0x0002580001237983 */ /* 0x000ea20000300800 */
[----:B----4-:R-:W-:-:S03]  /*1ef00*/  FMUL R6, R34, UR22 ;  /* 0x0000001622067c20 */ /* 0x010fc60008400000 */
[----:B------:R-:W3:Y:S01]  /*1ef10*/  LDL.LU R37, [R1+0x25c] ;  /* 0x00025c0001257983 */ /* 0x000ee20000300800 */
[----:B------:R-:W-:-:S03]  /*1ef20*/  F2FP.SATFINITE.E4M3.F32.PACK_AB_MERGE_C R11, RZ, R5, RZ ;  /* 0x00000005ff0b723e */ /* 0x000fc600048070ff */
[----:B------:R-:W4:Y:S01]  /*1ef30*/  LDL.LU R34, [R1+0x260] ;  /* 0x0002600001227983 */ /* 0x000f220000300800 */
[----:B-1----:R-:W-:Y:S01]  /*1ef40*/  F2FP.SATFINITE.E4M3.F32.PACK_AB_MERGE_C R13, RZ, R6, RZ ;  /* 0x00000006ff0d723e */ /* 0x002fe200048070ff */
[----:B------:R-:W-:Y:S02]  /*1ef50*/  FMUL R4, R33, UR22 ;  /* 0x0000001621047c20 */ /* 0x000fe40008400000 */
[----:B------:R-:W5:Y:S01]  /*1ef60*/  LDL.LU R33, [R1+0x264] ;  /* 0x0002640001217983 */ /* 0x000f620000300800 */
[----:B------:R-:W-:-:S03]  /*1ef70*/  FMUL R5, R31, UR22 ;  /* 0x000000161f057c20 */ /* 0x000fc60008400000 */
[----:B------:R-:W5:Y:S01]  /*1ef80*/  LDL.LU R31, [R1+0x268] ;  /* 0x00026800011f7983 */ /* 0x000f620000300800 */
[----:B------:R-:W-:-:S03]  /*1ef90*/  FMUL R6, R30, UR22 ;  /* 0x000000161e067c20 */ /* 0x000fc60008400000 */
[----:B------:R-:W5:Y:S01]  /*1efa0*/  LDL.LU R30, [R1+0x26c] ;  /* 0x00026c00011e7983 */ /* 0x000f620000300800 */
[C---:B------:R-:W-:Y:S02]  /*1efb0*/  ISETP.LT.OR P3, PT, R0.reuse, 0xf1, !P1 ;  /* 0x000000f10000780c */ /* 0x040fe40004f61670 */
[C---:B------:R-:W-:Y:S01]  /*1efc0*/  ISETP.LT.OR P6, PT, R0.reuse, 0xf2, !P1 ;  /* 0x000000f20000780c */ /* 0x040fe20004fc1670 */
[----:B------:R-:W5:Y:S01]  /*1efd0*/  LDL.LU R36, [R1+0x270] ;  /* 0x0002700001247983 */ /* 0x000f620000300800 */
[----:B------:R-:W-:-:S09]  /*1efe0*/  ISETP.LT.OR P5, PT, R0, 0xf1, !P2 ;  /* 0x000000f10000780c */ /* 0x000fd200057a1670 */
[----:B------:R0:W-:Y:S01]  /*1eff0*/  @!P3 STG.E.U8 desc[UR20][R2.64+0xf0], R9 ;  /* 0x0000f0090200b986 */ /* 0x0001e2000c101114 */
[----:B------:R-:W-:-:S03]  /*1f000*/  ISETP.LT.OR P3, PT, R0, 0xf2, !P2 ;  /* 0x000000f20000780c */ /* 0x000fc60005761670 */
[----:B------:R1:W-:Y:S01]  /*1f010*/  @!P6 STG.E.U8 desc[UR20][R2.64+0xf1], R15 ;  /* 0x0000f10f0200e986 */ /* 0x0003e2000c101114 */
[C---:B------:R-:W-:Y:S02]  /*1f020*/  ISETP.LT.OR P6, PT, R0.reuse, 0xf9, !P1 ;  /* 0x000000f90000780c */ /* 0x040fe40004fc1670 */
[----:B------:R-:W-:Y:S01]  /*1f030*/  ISETP.LT.OR P1, PT, R0, 0xfa, !P1 ;  /* 0x000000fa0000780c */ /* 0x000fe20004f21670 */
[----:B------:R1:W-:Y:S01]  /*1f040*/  @!P5 STG.E.U8 desc[UR20][R24.64+0xf0], R7 ;  /* 0x0000f0071800d986 */ /* 0x0003e2000c101114 */
[----:B0-----:R-:W-:Y:S02]  /*1f050*/  F2FP.SATFINITE.E4M3.F32.PACK_AB_MERGE_C R9, RZ, R5, RZ ;  /* 0x00000005ff09723e */ /* 0x001fe400048070ff */
[----:B-1----:R-:W-:Y:S02]  /*1f060*/  F2FP.SATFINITE.E4M3.F32.PACK_AB_MERGE_C R15, RZ, R6, RZ ;  /* 0x00000006ff0f723e */ /* 0x002fe400048070ff */
[----:B------:R-:W-:Y:S01]  /*1f070*/  F2FP.SATFINITE.E4M3.F32.PACK_AB_MERGE_C R7, RZ, R4, RZ ;  /* 0x00000004ff07723e */ /* 0x000fe200048070ff */
[----:B------:R0:W-:Y:S04]  /*1f080*/  @!P3 STG.E.U8 desc[UR20][R24.64+0xf1], R11 ;  /* 0x0000f10b1800b986 */ /* 0x0001e8000c101114 */
[----:B------:R-:W-:Y:S04]  /*1f090*/  @!P6 STG.E.U8 desc[UR20][R2.64+0xf8], R13 ;  /* 0x0000f80d0200e986 */ /* 0x000fe8000c101114 */
[----:B------:R5:W-:Y:S01]  /*1f0a0*/  @!P1 STG.E.U8 desc[UR20][R2.64+0xf9], R7 ;  /* 0x0000f90702009986 */ /* 0x000be2000c101114 */
[----:B--2---:R-:W-:-:S03]  /*1f0b0*/  FMUL R4, R35, UR22 ;  /* 0x0000001623047c20 */ /* 0x004fc60008400000 */
[----:B------:R-:W2:Y:S01]  /*1f0c0*/  LDL.LU R35, [R1+0x274] ;  /* 0x0002740001237983 */ /* 0x000ea20000300800 */
[----:B---3--:R-:W-:-:S03]  /*1f0d0*/  FMUL R5, R37, UR22 ;  /* 0x0000001625057c20 */ /* 0x008fc60008400000 */
[----:B------:R-:W3:Y:S01]  /*1f0e0*/  LDL.LU R37, [R1+0x278] ;  /* 0x0002780001257983 */ /* 0x000ee20000300800 */
[----:B----4-:R-:W-:-:S03]  /*1f0f0*/  FMUL R6, R34, UR22 ;  /* 0x0000001622067c20 */ /* 0x010fc60008400000 */
[----:B------:R-:W4:Y:S01]  /*1f100*/  LDL.LU R34, [R1+0x27c] ;  /* 0x00027c0001227983 */ /* 0x000f220000300800 */
[----:B0-----:R-:W-:Y:S01]  /*1f110*/  F2FP.SATFINITE.E4M3.F32.PACK_AB_MERGE_C R11, RZ, R4, RZ ;  /* 0x00000004ff0b723e */ /* 0x001fe200048070ff */
[----:B-----5:R-:W-:Y:S02]  /*1f120*/  FMUL R2, R33, UR22 ;  /* 0x0000001621027c20 */ /* 0x020fe40008400000 */
[----:B------:R-:W5:Y:S01]  /*1f130*/  LDL.LU R33, [R1+0x280] ;  /* 0x0002800001217983 */ /* 0x000f620000300800 */
[----:B------:R-:W-:-:S03]  /*1f140*/  FMUL R3, R31, UR22 ;  /* 0x000000161f037c20 */ /* 0x000fc60008400000 */
[----:B------:R-:W5:Y:S01]  /*1f150*/  LDL.LU R31, [R1+0x284] ;  /* 0x00028400011f7983 */ /* 0x000f620000300800 */
[----:B------:R-:W-:-:S03]  /*1f160*/  FMUL R4, R30, UR22 ;  /* 0x000000161e047c20 */ /* 0x000fc60008400000 */
[----:B------:R-:W5:Y:S01]  /*1f170*/  LDL.LU R30, [R1+0x288] ;  /* 0x00028800011e7983 */ /* 0x000f620000300800 */
[C---:B------:R-:W-:Y:S02]  /*1f180*/  ISETP.LT.OR P5, PT, R0.reuse, 0xf9, !P2 ;  /* 0x000000f90000780c */ /* 0x040fe400057a1670 */
[----:B------:R-:W-:Y:S02]  /*1f190*/  ISETP.LT.OR P2, PT, R0, 0xfa, !P2 ;  /* 0x000000fa0000780c */ /* 0x000fe40005741670 */
[C---:B------:R-:W-:Y:S02]  /*1f1a0*/  ISETP.GE.AND P6, PT, R32.reuse, 0x81, PT ;  /* 0x000000812000780c */ /* 0x040fe40003fc6270 */
[----:B------:R-:W-:Y:S02]  /*1f1b0*/  ISETP.GE.AND P3, PT, R32, 0x89, PT ;  /* 0x000000892000780c */ /* 0x000fe40003f66270 */
[----:B------:R-:W-:-:S05]  /*1f1c0*/  ISETP.LT.OR P1, PT, R0, 0x1, !P6 ;  /* 0x000000010000780c */ /* 0x000fca0007721670 */
[----:B------:R0:W-:Y:S01]  /*1f1d0*/  @!P5 STG.E.U8 desc[UR20][R24.64+0xf8], R9 ;  /* 0x0000f8091800d986 */ /* 0x0001e2000c101114 */
[----:B------:R-:W-:-:S03]  /*1f1e0*/  ISETP.LT.OR P5, PT, R0, 0x1, !P3 ;  /* 0x000000010000780c */ /* 0x000fc60005fa1670 */
[----:B------:R-:W-:Y:S01]  /*1f1f0*/  @!P2 STG.E.U8 desc[UR20][R24.64+0xf9], R15 ;  /* 0x0000f90f1800a986 */ /* 0x000fe2000c101114 */
[C---:B------:R-:W-:Y:S02]  /*1f200*/  ISETP.LT.OR P2, PT, R0.reuse, 0x2, !P6 ;  /* 0x000000020000780c */ /* 0x040fe40007741670 */
[----:B------:R-:W-:Y:S02]  /*1f210*/  F2FP.SATFINITE.E4M3.F32.PACK_AB_MERGE_C R5, RZ, R5, RZ ;  /* 0x00000005ff05723e */ /* 0x000fe400048070ff */
[----:B------:R-:W-:Y:S01]  /*1f220*/  F2FP.SATFINITE.E4M3.F32.PACK_AB_MERGE_C R7, RZ, R6, RZ ;  /* 0x00000006ff07723e */ /* 0x000fe200048070ff */
[----:B------:R1:W-:Y:S01]  /*1f230*/  @!P1 STG.E.U8 desc[UR20][R28.64], R11 ;  /* 0x0000000b1c009986 */ /* 0x0003e2000c101114 */
[----:B------:R-:W-:Y:S02]  /*1f240*/  ISETP.LT.OR P1, PT, R0, 0x2, !P3 ;  /* 0x000000020000780c */ /* 0x000fe40005f21670 */
[----:B0-----:R-:W-:Y:S01]  /*1f250*/  F2FP.SATFINITE.E4M3.F32.PACK_AB_MERGE_C R9, RZ, R2, RZ ;  /* 0x00000002ff09723e */ /* 0x001fe200048070ff */
[----:B------:R-:W-:-:S02]  /*1f260*/  FMUL R2, R36, UR22 ;  /* 0x0000001624027c20 */ /* 0x000fc40008400000 */
[----:B------:R-:W5:Y:S04]  /*1f270*/  LDL.LU R36, [R1+0x28c] ;  /* 0x00028c0001247983 */ /* 0x000f680000300800 */
[----:B------:R0:W-:Y:S04]  /*1f280*/  @!P2 STG.E.U8 desc[UR20][R28.64+0x1], R5 ;  /* 0x000001051c00a986 */ /* 0x0001e8000c101114 */
[----:B------:R4:W-:Y:S01]  /*1f290*/  @!P5 STG.E.U8 desc[UR20][R26.64], R7 ;  /* 0x000000071a00d986 */ /* 0x0009e2000c101114 */
[----:B------:R-:W-:Y:S02]  /*1f2a0*/  ISETP.LT.OR P5, PT, R0, 0xa, !P6 ;  /* 0x0000000a0000780c */ /* 0x000fe400077a1670 */
[----:B------:R-:W-:-:S02]  /*1f2b0*/  F2FP.SATFINITE.E4M3.F32.PACK_AB_MERGE_C R13, RZ, R3, RZ ;  /* 0x00000003ff0d723e */ /* 0x000fc400048070ff */
[----:B-1----:R-:W-:Y:S02]  /*1f2c0*/  F2FP.SATFINITE.E4M3.F32.PACK_AB_MERGE_C R11, RZ, R4, RZ ;  /* 0x00000004ff0b723e */ /* 0x002fe400048070ff */
[----:B0-----:R-:W-:Y:S01]  /*1f2d0*/  F2FP.SATFINITE.E4M3.F32.PACK_AB_MERGE_C R5, RZ, R2, RZ ;  /* 0x00000002ff05723e */ /* 0x001fe200048070ff */
[----:B------:R0:W-:Y:S06]  /*1f2e0*/  @!P1 STG.E.U8 desc[UR20][R26.64+0x1], R9 ;  /* 0x000001091a009986 */ /* 0x0001ec000c101114 */
[----:B------:R1:W-:Y:S01]  /*1f2f0*/  @!P5 STG.E.U8 desc[UR20][R28.64+0x9], R11 ;  /* 0x0000090b1c00d986 */ /* 0x0003e2000c101114 */
[----:B--2---:R-:W-:-:S03]  /*1f300*/  FMUL R3, R35, UR22 ;  /* 0x0000001623037c20 */ /* 0x004fc60008400000 */
[----:B------:R-:W2:Y:S01]  /*1f310*/  LDL.LU R35, [R1+0x290] ;  /* 0x0002900001237983 */ /* 0x000ea20000300800 */
[----:B---3--:R-:W-:-:S03]  /*1f320*/  FMUL R4, R37, UR22 ;  /* 0x0000001625047c20 */ /* 0x008fc60008400000 */
[----:B------:R-:W3:Y:S01]  /*1f330*/  LDL.LU R37, [R1+0x294] ;  /* 0x0002940001257983 */ /* 0x000ee20000300800 */
[----:B----4-:R-:W-:-:S03]  /*1f340*/  FMUL R2, R34, UR22 ;  /* 0x0000001622027c20 */ /* 0x010fc60008400000 */
[----:B------:R-:W4:Y:S01]  /*1f350*/  LDL.LU R34, [R1+0x298] ;  /* 0x0002980001227983 */ /* 0x000f220000300800 */
[----:B------:R-:W-:Y:S02]  /*1f360*/  F2FP.SATFINITE.E4M3.F32.PACK_AB_MERGE_C R7, RZ, R3, RZ ;  /* 0x00000003ff07723e */ /* 0x000fe400048070ff */
[----:B0-----:R-:W-:Y:S02]  /*1f370*/  F2FP.SATFINITE.E4M3.F32.PACK_AB_MERGE_C R9, RZ, R4, RZ ;  /* 0x00000004ff09723e */ /* 0x001fe400048070ff */
[----:B-1----:R-:W-:Y:S01]  /*1f380*/  F2FP.SATFINITE.E4M3.F32.PACK_AB_MERGE_C R11, RZ, R2, RZ ;  /* 0x00000002ff0b723e */ /* 0x002fe200048070ff */
[----:B-----5:R-:W-:Y:S02]  /*1f390*/  FMUL R3, R33, UR22 ;  /* 0x0000001621037c20 */ /* 0x020fe40008400000 */
[----:B------:R-:W5:Y:S01]  /*1f3a0*/  LDL.LU R33, [R1+0x29c] ;  /* 0x00029c0001217983 */ /* 0x000f620000300800 */
[----:B------:R-:W-:-:S03]  /*1f3b0*/  FMUL R4, R31, UR22 ;  /* 0x000000161f047c20 */ /* 0x000fc60008400000 */
[----:B------:R-:W5:Y:S01]  /*1f3c0*/  LDL.LU R31, [R1+0x2a0] ;  /* 0x0002a000011f7983 */ /* 0x000f620000300800 */
[----:B------:R-:W-:-:S03]  /*1f3d0*/  FMUL R2, R30, UR22 ;  /* 0x000000161e027c20 */ /* 0x000fc60008400000 */
[----:B------:R-:W5:Y:S01]  /*1f3e0*/  LDL.LU R30, [R1+0x2a4] ;  /* 0x0002a400011e7983 */ /* 0x000f620000300800 */
[C---:B------:R-:W-:Y:S02]  /*1f3f0*/  ISETP.LT.OR P2, PT, R0.reuse, 0x9, !P6 ;  /* 0x000000090000780c */ /* 0x040fe40007741670 */
[C---:B------:R-:W-:Y:S02]  /*1f400*/  ISETP.LT.OR P1, PT, R0.reuse, 0x9, !P3 ;  /* 0x000000090000780c */ /* 0x040fe40005f21670 */
[----:B------:R-:W-:-:S09]  /*1f410*/  ISETP.LT.OR P5, PT, R0, 0x11, !P6 ;  /* 0x000000110000780c */ /* 0x000fd200077a1670 */
[----:B------:R0:W-:Y:S01]  /*1f420*/  @!P2 STG.E.U8 desc[UR20][R28.64+0x8], R13 ;  /* 0x0000080d1c00a986 */ /* 0x0001e2000c101114 */
[----:B------:R-:W-:-:S03]  /*1f430*/  ISETP.LT.OR P2, PT, R0, 0xa, !P3 ;  /* 0x0000000a0000780c */ /* 0x000fc60005f41670 */
[----:B------:R1:W-:Y:S01]  /*1f440*/  @!P1 STG.E.U8 desc[UR20][R26.64+0x8], R5 ;  /* 0x000008051a009986 */ /* 0x0003e2000c101114 */
[----:B------:R-:W-:Y:S02]  /*1f450*/  ISETP.LT.OR P1, PT, R0, 0x11, !P3 ;  /* 0x000000110000780c */ /* 0x000fe40005f21670 */
[----:B0-----:R-:W-:-:S07]  /*1f460*/  F2FP.SATFINITE.E4M3.F32.PACK_AB_MERGE_C R13, RZ, R3, RZ ;  /* 0x00000003ff0d723e */ /* 0x001fce00048070ff */
[----:B------:R0:W-:Y:S01]  /*1f470*/  @!P2 STG.E.U8 desc[UR20][R26.64+0x9], R7 ;  /* 0x000009071a00a986 */ /* 0x0001e2000c101114 */
[----:B------:R-:W-:Y:S01]  /*1f480*/  ISETP.LT.OR P2, PT, R0, 0x12, !P6 ;  /* 0x000000120000780c */ /* 0x000fe20007741670 */
[----:B------:R-:W-:Y:S02]  /*1f490*/  FMUL R3, R36, UR22 ;  /* 0x0000001624037c20 */ /* 0x000fe40008400000 */
[----:B------:R0:W-:Y:S01]  /*1f4a0*/  @!P5 STG.E.U8 desc[UR20][R28.64+0x10], R9 ;  /* 0x000010091c00d986 */ /* 0x0001e2000c101114 */
[----:B------:R-:W-:-:S03]  /*1f4b0*/  ISETP.LT.OR P5, PT, R0, 0x12, !P3 ;  /* 0x000000120000780c */ /* 0x000fc60005fa1670 */
[----:B------:R-:W5:Y:S01]  /*1f4c0*/  LDL.LU R36, [R1+0x2a8] ;  /* 0x0002a80001247983 */ /* 0x000f620000300800 */
[----:B-1----:R-:W-:Y:S02]  /*1f4d0*/  F2FP.SATFINITE.E4M3.F32.PACK_AB_MERGE_C R5, RZ, R4, RZ ;  /* 0x00000004ff05723e */ /* 0x002fe400048070ff */
[----:B0-----:R-:W-:Y:S02]  /*1f4e0*/  F2FP.SATFINITE.E4M3.F32.PACK_AB_MERGE_C R7, RZ, R2, RZ ;  /* 0x00000002ff07723e */ /* 0x001fe400048070ff */
[----:B------:R-:W-:Y:S01]  /*1f4f0*/  F2FP.SATFINITE.E4M3.F32.PACK_AB_MERGE_C R9, RZ, R3, RZ ;  /* 0x00000003ff09723e */ /* 0x000fe200048070ff */
[----:B------:R0:W-:Y:S04]  /*1f500*/  @!P2 STG.E.U8 desc[UR20][R28.64+0x11], R11 ;  /* 0x0000110b1c00a986 */ /* 0x0001e8000c101114 */
[----:B------:R1:W-:Y:S04]  /*1f510*/  @!P5 STG.E.U8 desc[UR20][R26.64+0x11], R5 ;  /* 0x000011051a00d986 */ /* 0x0003e8000c101114 */
[----:B------:R1:W-:Y:S01]  /*1f520*/  @!P1 STG.E.U8 desc[UR20][R26.64+0x10], R13 ;  /* 0x0000100d1a009986 */ /* 0x0003e2000c101114 */
[----:B--2---:R-:W-:-:S03]  /*1f530*/  FMUL R4, R35, UR22 ;  /* 0x0000001623047c20 */ /* 0x004fc60008400000 */
[----:B------:R-:W2:Y:S01]  /*1f540*/  LDL.LU R35, [R1+0x2ac] ;  /* 0x0002ac0001237983 */ /* 0x000ea20000300800 */
[----:B---3--:R-:W-:-:S03]  /*1f550*/  FMUL R2, R37, UR22 ;  /* 0x0000001625027c20 */ /* 0x008fc60008400000 */
[----:B------:R-:W3:Y:S01]  /*1f560*/  LDL.LU R37, [R1+0x2b0] ;  /* 0x0002b00001257983 */ /* 0x000ee20000300800 */
[----:B----4-:R-:W-:-:S03]  /*1f570*/  FMUL R3, R34, UR22 ;  /* 0x0000001622037c20 */ /* 0x010fc60008400000 */
[----:B------:R-:W4:Y:S01]  /*1f580*/  LDL.LU R34, [R1+0x2b4] ;  /* 0x0002b40001227983 */ /* 0x000f220000300800 */
[----:B0-----:R-:W-:Y:S02]  /*1f590*/  F2FP.SATFINITE.E4M3.F32.PACK_AB_MERGE_C R11, RZ, R4, RZ ;  /* 0x00000004ff0b723e */ /* 0x001fe400048070ff */
[----:B-1----:R-:W-:Y:S02]  /*1f5a0*/  F2FP.SATFINITE.E4M3.F32.PACK_AB_MERGE_C R5, RZ, R2, RZ ;  /* 0x00000002ff05723e */ /* 0x002fe400048070ff */
[----:B------:R-:W-:Y:S01]  /*1f5b0*/  F2FP.SATFINITE.E4M3.F32.PACK_AB_MERGE_C R13, RZ, R3, RZ ;  /* 0x00000003ff0d723e */ /* 0x000fe200048070ff */
        /* <DEDUP_REMOVED lines=14> */
[----:B------:R-:W-:-:S05]  /*1f6a0*/  ISETP.LT.OR P5, PT, R0, 0x22, !P6 ;  /* 0x000000220000780c */ /* 0x000fca00077a1670 */
[----:B------:R1:W-:Y:S01]  /*1f6b0*/  @!P2 STG.E.U8 desc[UR20][R26.64+0x19], R5 ;  /* 0x000019051a00a986 */ /* 0x0003e2000c101114 */
[----:B0-----:R-:W-:-:S03]  /*1f6c0*/  F2FP.SATFINITE.E4M3.F32.PACK_AB_MERGE_C R7, RZ, R4, RZ ;  /* 0x00000004ff07723e */ /* 0x001fc600048070ff */
[----:B------:R-:W-:Y:S01]  /*1f6d0*/  @!P1 STG.E.U8 desc[UR20][R28.64+0x20], R13 ;  /* 0x0000200d1c009986 */ /* 0x000fe2000c101114 */
[----:B------:R-:W-:Y:S01]  /*1f6e0*/  ISETP.LT.OR P1, PT, R0, 0x21, !P3 ;  /* 0x000000210000780c */ /* 0x000fe20005f21670 */
[----:B------:R-:W-:Y:S02]  /*1f6f0*/  FMUL R4, R36, UR22 ;  /* 0x0000001624047c20 */ /* 0x000fe40008400000 */
[----:B------:R-:W5:Y:S01]  /*1f700*/  LDL.LU R36, [R1+0x2c4] ;  /* 0x0002c40001247983 */ /* 0x000f620000300800 */
[----:B------:R-:W-:Y:S02]  /*1f710*/  F2FP.SATFINITE.E4M3.F32.PACK_AB_MERGE_C R9, RZ, R2, RZ ;  /* 0x00000002ff09723e */ /* 0x000fe400048070ff */
[----:B-1----:R-:W-:Y:S02]  /*1f720*/  F2FP.SATFINITE.E4M3.F32.PACK_AB_MERGE_C R11, RZ, R3, RZ ;  /* 0x00000003ff0b723e */ /* 0x002fe400048070ff */
[----:B------:R-:W-:Y:S01]  /*1f730*/  F2FP.SATFINITE.E4M3.F32.PACK_AB_MERGE_C R5, RZ, R4, RZ ;  /* 0x00000004ff05723e */ /* 0x000fe200048070ff */
        /* <DEDUP_REMOVED lines=9> */
[----:B------:R-:W-:Y:S02]  /*1f7d0*/  F2FP.SATFINITE.E4M3.F32.PACK_AB_MERGE_C R13, RZ, R3, RZ ;  /* 0x00000003ff0d723e */ /* 0x000fe400048070ff */
        /* <DEDUP_REMOVED lines=13> */
[----:B------:R-:W-:-:S09]  /*1f8b0*/  ISETP.LT.OR P5, PT, R0, 0x2a, !P3 ;  /* 0x0000002a0000780c */ /* 0x000fd20005fa1670 */
[----:B------:R1:W-:Y:S01]  /*1f8c0*/  @!P2 STG.E.U8 desc[UR20][R28.64+0x29], R7 ;  /* 0x000029071c00a986 */ /* 0x0003e2000c101114 */
[C---:B------:R-:W-:Y:S02]  /*1f8d0*/  ISETP.LT.OR P2, PT, R0.reuse, 0x32, !P6 ;  /* 0x000000320000780c */ /* 0x040fe40007741670 */
[----:B0-----:R-:W-:Y:S01]  /*1f8e0*/  F2FP.SATFINITE.E4M3.F32.PACK_AB_MERGE_C R5, RZ, R2, RZ ;  /* 0x00000002ff05723e */ /* 0x001fe200048070ff */
[----:B------:R-:W-:Y:S01]  /*1f8f0*/  @!P1 STG.E.U8 desc[UR20][R26.64+0x28], R13 ;  /* 0x0000280d1a009986 */ /* 0x000fe2000c101114 */
[----:B------:R-:W-:Y:S01]  /*1f900*/  ISETP.LT.OR P1, PT, R0, 0x31, !P6 ;  /* 0x000000310000780c */ /* 0x000fe20007721670 */
[----:B------:R-:W-:Y:S02]  /*1f910*/  FMUL R2, R36, UR22 ;  /* 0x0000001624027c20 */ /* 0x000fe40008400000 */
[----:B------:R0:W-:Y:S01]  /*1f920*/  @!P5 STG.E.U8 desc[UR20][R26.64+0x29], R9 ;  /* 0x000029091a00d986 */ /* 0x0001e2000c101114 */
[----:B------:R-:W-:-:S03]  /*1f930*/  ISETP.LT.OR P5, PT, R0, 0x31, !P3 ;  /* 0x000000310000780c */ /* 0x000fc60005fa1670 */
[----:B------:R-:W5:Y:S01]  /*1f940*/  LDL.LU R36, [R1+0x2e0] ;  /* 0x0002e00001247983 */ /* 0x000f620000300800 */
[----:B------:R-:W-:Y:S02]  /*1f950*/  F2FP.SATFINITE.E4M3.F32.PACK_AB_MERGE_C R11, RZ, R3, RZ ;  /* 0x00000003ff0b723e */ /* 0x000fe400048070ff */
[----:B-1----:R-:W-:Y:S02]  /*1f960*/  F2FP.SATFINITE.E4M3.F32.PACK_AB_MERGE_C R7, RZ, R4, RZ ;  /* 0x00000004ff07723e */ /* 0x002fe400048070ff */
[----:B0-----:R-:W-:Y:S01]  /*1f970*/  F2FP.SATFINITE.E4M3.F32.PACK_AB_MERGE_C R9, RZ, R2, RZ ;  /* 0x00000002ff09723e */ /* 0x001fe200048070ff */
        /* <DEDUP_REMOVED lines=20> */
[----:B------:R-:W-:Y:S02]  /*1fac0*/  ISETP.LT.OR P5, PT, R0, 0x3a, !P6 ;  /* 0x0000003a0000780c */ /* 0x000fe400077a1670 */
[----:B------:R-:W-:-:S07]  /*1fad0*/  F2FP.SATFINITE.E4M3.F32.PACK_AB_MERGE_C R11, RZ, R3, RZ ;  /* 0x00000003ff0b723e */ /* 0x000fce00048070ff */
[----:B------:R0:W-:Y:S01]  /*1fae0*/  @!P2 STG.E.U8 desc[UR20][R26.64+0x31], R9 ;  /* 0x000031091a00a986 */ /* 0x0001e2000c101114 */
[----:B------:R-:W-:-:S03]  /*1faf0*/  ISETP.LT.OR P2, PT, R0, 0x3a, !P3 ;  /* 0x0000003a0000780c */ /* 0x000fc60005f41670 */
[----:B------:R-:W-:Y:S01]  /*1fb00*/  @!P1 STG.E.U8 desc[UR20][R28.64+0x38], R13 ;  /* 0x0000380d1c009986 */ /* 0x000fe2000c101114 */
[----:B------:R-:W-:-:S03]  /*1fb10*/  ISETP.LT.OR P1, PT, R0, 0x39, !P3 ;  /* 0x000000390000780c */ /* 0x000fc60005f21670 */
[----:B------:R1:W-:Y:S01]  /*1fb20*/  @!P5 STG.E.U8 desc[UR20][R28.64+0x39], R5 ;  /* 0x000039051c00d986 */ /* 0x0003e2000c101114 */
[----:B------:R-:W-:Y:S02]  /*1fb30*/  ISETP.LT.OR P5, PT, R0, 0x41, !P6 ;  /* 0x000000410000780c */ /* 0x000fe400077a1670 */
[----:B0-----:R-:W-:Y:S01]  /*1fb40*/  F2FP.SATFINITE.E4M3.F32.PACK_AB_MERGE_C R9, RZ, R4, RZ ;  /* 0x00000004ff09723e */ /* 0x001fe200048070ff */
[----:B------:R-:W-:Y:S02]  /*1fb50*/  FMUL R3, R36, UR22 ;  /* 0x0000001624037c20 */ /* 0x000fe40008400000 */
[----:B------:R-:W5:Y:S01]  /*1fb60*/  LDL.LU R36, [R1+0x2fc] ;  /* 0x0002fc0001247983 */ /* 0x000f620000300800 */
        /* <DEDUP_REMOVED lines=26> */
[----:B------:R-:W-:-:S03]  /*1fd10*/  ISETP.LT.OR P1, PT, R0, 0x49, !P6 ;  /* 0x000000490000780c */ /* 0x000fc60007721670 */
[----:B------:R1:W-:Y:S01]  /*1fd20*/  @!P5 STG.E.U8 desc[UR20][R26.64+0x41], R7 ;  /* 0x000041071a00d986 */ /* 0x0003e2000c101114 */
[----:B------:R-:W-:Y:S02]  /*1fd30*/  ISETP.LT.OR P5, PT, R0, 0x49, !P3 ;  /* 0x000000490000780c */ /* 0x000fe40005fa1670 */
[----:B0-----:R-:W-:-:S03]  /*1fd40*/  F2FP.SATFINITE.E4M3.F32.PACK_AB_MERGE_C R5, RZ, R4, RZ ;  /* 0x00000004ff05723e */ /* 0x001fc600048070ff */
[----:B------:R-:W-:Y:S01]  /*1fd50*/  @!P2 STG.E.U8 desc[UR20][R28.64+0x49], R11 ;  /* 0x0000490b1c00a986 */ /* 0x000fe2000c101114 */
[----:B------:R-:W-:Y:S02]  /*1fd60*/  ISETP.LT.OR P2, PT, R0, 0x4a, !P3 ;  /* 0x0000004a0000780c */ /* 0x000fe40005f41670 */
[----:B-1----:R-:W-:Y:S01]  /*1fd70*/  F2FP.SATFINITE.E4M3.F32.PACK_AB_MERGE_C R13, RZ, R3, RZ ;  /* 0x00000003ff0d723e */ /* 0x002fe200048070ff */
[----:B------:R-:W-:Y:S02]  /*1fd80*/  FMUL R4, R36, UR22 ;  /* 0x0000001624047c20 */ /* 0x000fe40008400000 */
[----:B------:R-:W5:Y:S01]  /*1fd90*/  LDL.LU R36, [R1+0x318] ;  /* 0x0003180001247983 */ /* 0x000f620000300800 */
[----:B------:R-:W-:-:S03]  /*1fda0*/  F2FP.SATFINITE.E4M3.F32.PACK_AB_MERGE_C R7, RZ, R2, RZ ;  /* 0x00000002ff07723e */ /* 0x000fc600048070ff */
[----:B------:R0:W-:Y:S04]  /*1fdb0*/  @!P1 STG.E.U8 desc[UR20][R28.64+0x48], R9 ;  /* 0x000048091c009986 */ /* 0x0001e8000c101114 */
[----:B------:R1:W-:Y:S01]  /*1fdc0*/  @!P5 STG.E.U8 desc[UR20][R26.64+0x48], R5 ;  /* 0x000048051a00d986 */ /* 0x0003e2000c101114 */
[----:B0-----:R-:W-:-:S03]  /*1fdd0*/  F2FP.SATFINITE.E4M3.F32.PACK_AB_MERGE_C R9, RZ, R4, RZ ;  /* 0x00000004ff09723e */ /* 0x001fc600048070ff */
[----:B------:R0:W-:Y:S01]  /*1fde0*/  @!P2 STG.E.U8 desc[UR20][R26.64+0x49], R7 ;  /* 0x000049071a00a986 */ /* 0x0001e2000c101114 */
[----:B--2---:R-:W-:-:S03]  /*1fdf0*/  FMUL R2, R35, UR22 ;  /* 0x0000001623027c20 */ /* 0x004fc60008400000 */
[----:B------:R-:W2:Y:S01]  /*1fe00*/  LDL.LU R35, [R1+0x31c] ;  /* 0x00031c0001237983 */ /* 0x000ea20000300800 */
[----:B---3--:R-:W-:-:S03]  /*1fe10*/  FMUL R3, R37, UR22 ;  /* 0x0000001625037c20 */ /* 0x008fc60008400000 */
[----:B------:R-:W3:Y:S01]  /*1fe20*/  LDL.LU R37, [R1+0x320] ;  /* 0x0003200001257983 */ /* 0x000ee20000300800 */
[----:B----4-:R-:W-:-:S03]  /*1fe30*/  FMUL R4, R34, UR22 ;  /* 0x0000001622047c20 */ /* 0x010fc60008400000 */
[----:B------:R-:W4:Y:S01]  /*1fe40*/  LDL.LU R34, [R1+0x324] ;  /* 0x0003240001227983 */ /* 0x000f220000300800 */
[----:B-1----:R-:W-:Y:S02]  /*1fe50*/  F2FP.SATFINITE.E4M3.F32.PACK_AB_MERGE_C R5, RZ, R2, RZ ;  /* 0x00000002ff05723e */ /* 0x002fe400048070ff */
[----:B------:R-:W-:Y:S02]  /*1fe60*/  F2FP.SATFINITE.E4M3.F32.PACK_AB_MERGE_C R11, RZ, R3, RZ ;  /* 0x00000003ff0b723e */ /* 0x000fe400048070ff */
        /* <DEDUP_REMOVED lines=14> */
[----:B------:R-:W-:Y:S01]  /*1ff50*/  @!P2 STG.E.U8 desc[UR20][R26.64+0x51], R11 ;  /* 0x0000510b1a00a986 */ /* 0x000fe2000c101114 */
[----:B------:R-:W-:-:S05]  /*1ff60*/  ISETP.LT.OR P2, PT, R0, 0x5a, !P6 ;  /* 0x0000005a0000780c */ /* 0x000fca0007741670 */
[----:B------:R1:W-:Y:S01]  /*1ff70*/  @!P1 STG.E.U8 desc[UR20][R26.64+0x50], R5 ;  /* 0x000050051a009986 */ /* 0x0003e2000c101114 */
[----:B0-----:R-:W-:-:S03]  /*1ff80*/  F2FP.SATFINITE.E4M3.F32.PACK_AB_MERGE_C R9, RZ, R2, RZ ;  /* 0x00000002ff09723e */ /* 0x001fc600048070ff */
[----:B------:R0:W-:Y:S01]  /*1ff90*/  @!P5 STG.E.U8 desc[UR20][R28.64+0x58], R7 ;  /* 0x000058071c00d986 */ /* 0x0001e2000c101114 */
[----:B------:R-:W-:Y:S01]  /*1ffa0*/  ISETP.LT.OR P5, PT, R0, 0x5a, !P3 ;  /* 0x0000005a0000780c */ /* 0x000fe20005fa1670 */
[----:B------:R-:W-:Y:S02]  /*1ffb0*/  FMUL R2, R36, UR22 ;  /* 0x0000001624027c20 */ /* 0x000fe40008400000 */
[----:B------:R-:W5:Y:S01]  /*1ffc0*/  LDL.LU R36, [R1+0x334] ;  /* 0x0003340001247983 */ /* 0x000f620000300800 */
[----:B------:R-:W-:Y:S02]  /*1ffd0*/  F2FP.SATFINITE.E4M3.F32.PACK_AB_MERGE_C R13, RZ, R3, RZ ;  /* 0x00000003ff0d723e */ /* 0x000fe400048070ff */
[----:B-1----:R-:W-:Y:S02]  /*1ffe0*/  F2FP.SATFINITE.E4M3.F32.PACK_AB_MERGE_C R5, RZ, R4, RZ ;  /* 0x00000004ff05723e */ /* 0x002fe400048070ff */
[----:B0-----:R-:W-:Y:S01]  /*1fff0*/  F2FP.SATFINITE.E4M3.F32.PACK_AB_MERGE_C R7, RZ, R2, RZ ;  /* 0x00000002ff07723e */ /* 0x001fe200048070ff */
        /* <DEDUP_REMOVED lines=22> */
[----:B------:R-:W-:Y:S01]  /*20160*/  @!P2 STG.E.U8 desc[UR20][R28.64+0x61], R11 ;  /* 0x0000610b1c00a986 */ /* 0x000fe2000c101114 */
[----:B------:R-:W-:Y:S02]  /*20170*/  ISETP.LT.OR P2, PT, R0, 0x62, !P3 ;  /* 0x000000620000780c */ /* 0x000fe40005f41670 */
[----:B0-----:R-:W-:-:S07]  /*20180*/  F2FP.SATFINITE.E4M3.F32.PACK_AB_MERGE_C R13, RZ, R3, RZ ;  /* 0x00000003ff0d723e */ /* 0x001fce00048070ff */
[----:B------:R0:W-:Y:S01]  /*20190*/  @!P1 STG.E.U8 desc[UR20][R28.64+0x60], R7 ;  /* 0x000060071c009986 */ /* 0x0001e2000c101114 */
[----:B------:R-:W-:-:S03]  /*201a0*/  ISETP.LT.OR P1, PT, R0, 0x69, !P6 ;  /* 0x000000690000780c */ /* 0x000fc60007721670 */
[----:B------:R1:W-:Y:S01]  /*201b0*/  @!P5 STG.E.U8 desc[UR20][R26.64+0x60], R9 ;  /* 0x000060091a00d986 */ /* 0x0003e2000c101114 */
[----:B------:R-:W-:Y:S01]  /*201c0*/  ISETP.LT.OR P5, PT, R0, 0x6a, !P6 ;  /* 0x0000006a0000780c */ /* 0x000fe200077a1670 */
[----:B------:R-:W-:Y:S02]  /*201d0*/  FMUL R3, R36, UR22 ;  /* 0x0000001624037c20 */ /* 0x000fe40008400000 */
[----:B------:R-:W5:Y:S01]  /*201e0*/  LDL.LU R36, [R1+0x350] ;  /* 0x0003500001247983 */ /* 0x000f620000300800 */
[----:B0-----:R-:W-:Y:S02]  /*201f0*/  F2FP.SATFINITE.E4M3.F32.PACK_AB_MERGE_C R7, RZ, R4, RZ ;  /* 0x00000004ff07723e */ /* 0x001fe400048070ff */
[----:B------:R-:W-:Y:S02]  /*20200*/  F2FP.SATFINITE.E4M3.F32.PACK_AB_MERGE_C R11, RZ, R3, RZ ;  /* 0x00000003ff0b723e */ /* 0x000fe400048070ff */
[----:B-1----:R-:W-:Y:S01]  /*20210*/  F2FP.SATFINITE.E4M3.F32.PACK_AB_MERGE_C R9, RZ, R2, RZ ;  /* 0x00000002ff09723e */ /* 0x002fe200048070ff */
        /* <DEDUP_REMOVED lines=33> */
[----:B-1----:R-:W-:Y:S02]  /*20430*/  F2FP.SATFINITE.E4M3.F32.PACK_AB_MERGE_C R5, RZ, R2, RZ ;  /* 0x00000002ff05723e */ /* 0x002fe400048070ff */
[----:B------:R-:W-:Y:S02]  /*20440*/  F2FP.SATFINITE.E4M3.F32.PACK_AB_MERGE_C R11, RZ, R3, RZ ;  /* 0x00000003ff0b723e */ /* 0x000fe400048070ff */
        /* <DEDUP_REMOVED lines=29> */
[----:B------:R-:W-:-:S03]  /*20620*/  ISETP.LT.OR P1, PT, R0, 0x81, !P3 ;  /* 0x000000810000780c */ /* 0x000fc60005f21670 */
        /* <DEDUP_REMOVED lines=186> */
[----:B---3--:R-:W-:Y:S01]  /*211d0*/  FMUL R3, R38, UR22 ;  /* 0x0000001626037c20 */ /* 0x008fe20008400000 */
[----:B0-----:R-:W-:Y:S01]  /*211e0*/  F2FP.SATFINITE.E4M3.F32.PACK_AB_MERGE_C R5, RZ, R2, RZ ;  /* 0x00000002ff05723e */ /* 0x001fe200048070ff */
[----:B----4-:R-:W-:Y:S02]  /*211f0*/  FMUL R4, R34, UR22 ;  /* 0x0000001622047c20 */ /* 0x010fe40008400000 */
[----:B------:R-:W3:Y:S01]  /*21200*/  LDL.LU R34, [R1+0x420] ;  /* 0x0004200001227983 */ /* 0x000ee20000300800 */
[----:B------:R-:W-:Y:S02]  /*21210*/  F2FP.SATFINITE.E4M3.F32.PACK_AB_MERGE_C R13, RZ, R3, RZ ;  /* 0x00000003ff0d723e */ /* 0x000fe400048070ff */
[----:B-1----:R-:W-:Y:S01]  /*21220*/  F2FP.SATFINITE.E4M3.F32.PACK_AB_MERGE_C R7, RZ, R4, RZ ;  /* 0x00000004ff07723e */ /* 0x002fe200048070ff */
[----:B-----5:R-:W-:Y:S02]  /*21230*/  FMUL R2, R33, UR22 ;  /* 0x0000001621027c20 */ /* 0x020fe40008400000 */
[----:B------:R-:W4:Y:S01]  /*21240*/  LDL.LU R33, [R1+0x424] ;  /* 0x0004240001217983 */ /* 0x000f220000300800 */
[----:B------:R-:W-:-:S03]  /*21250*/  FMUL R3, R31, UR22 ;  /* 0x000000161f037c20 */ /* 0x000fc60008400000 */
[----:B------:R-:W5:Y:S01]  /*21260*/  LDL.LU R31, [R1+0x428] ;  /* 0x00042800011f7983 */ /* 0x000f620000300800 */
[----:B------:R-:W-:-:S03]  /*21270*/  FMUL R4, R30, UR22 ;  /* 0x000000161e047c20 */ /* 0x000fc60008400000 */
[----:B------:R-:W5:Y:S01]  /*21280*/  LDL.LU R30, [R1+0x42c] ;  /* 0x00042c00011e7983 */ /* 0x000f620000300800 */
[C---:B------:R-:W-:Y:S02]  /*21290*/  ISETP.LT.OR P2, PT, R0.reuse, 0xca, !P3 ;  /* 0x000000ca0000780c */ /* 0x040fe40005f41670 */
[C---:B------:R-:W-:Y:S01]  /*212a0*/  ISETP.LT.OR P5, PT, R0.reuse, 0xd1, !P6 ;  /* 0x000000d10000780c */ /* 0x040fe200077a1670 */
[----:B------:R-:W5:Y:S01]  /*212b0*/  LDL.LU R41, [R1+0x430] ;  /* 0x0004300001297983 */ /* 0x000f620000300800 */
[----:B------:R-:W-:-:S03]  /*212c0*/  ISETP.LT.OR P1, PT, R0, 0xd1, !P3 ;  /* 0x000000d10000780c */ /* 0x000fc60005f21670 */
[----:B------:R-:W5:Y:S04]  /*212d0*/  LDL.LU R40, [R1+0x434] ;  /* 0x0004340001287983 */ /* 0x000f680000300800 */
[----:B------:R-:W5:Y:S04]  /*212e0*/  LDL.LU R38, [R1+0x438] ;  /* 0x0004380001267983 */ /* 0x000f680000300800 */
[----:B------:R0:W-:Y:S01]  /*212f0*/  @!P2 STG.E.U8 desc[UR20][R26.64+0xc9], R11 ;  /* 0x0000c90b1a00a986 */ /* 0x0001e2000c101114 */
[----:B------:R-:W-:-:S03]  /*21300*/  ISETP.LT.OR P2, PT, R0, 0xd2, !P6 ;  /* 0x000000d20000780c */ /* 0x000fc60007741670 */
[----:B------:R1:W-:Y:S01]  /*21310*/  @!P5 STG.E.U8 desc[UR20][R28.64+0xd0], R9 ;  /* 0x0000d0091c00d986 */ /* 0x0003e2000c101114 */
[----:B------:R-:W-:Y:S02]  /*21320*/  ISETP.LT.OR P5, PT, R0, 0xd2, !P3 ;  /* 0x000000d20000780c */ /* 0x000fe40005fa1670 */
[----:B0-----:R-:W-:-:S07]  /*21330*/  F2FP.SATFINITE.E4M3.F32.PACK_AB_MERGE_C R11, RZ, R3, RZ ;  /* 0x00000003ff0b723e */ /* 0x001fce00048070ff */
[----:B------:R0:W-:Y:S01]  /*21340*/  @!P2 STG.E.U8 desc[UR20][R28.64+0xd1], R5 ;  /* 0x0000d1051c00a986 */ /* 0x0001e2000c101114 */
[C---:B------:R-:W-:Y:S02]  /*21350*/  ISETP.LT.OR P2, PT, R0.reuse, 0xda, !P6 ;  /* 0x000000da0000780c */ /* 0x040fe40007741670 */
[----:B-1----:R-:W-:Y:S01]  /*21360*/  F2FP.SATFINITE.E4M3.F32.PACK_AB_MERGE_C R9, RZ, R2, RZ ;  /* 0x00000002ff09723e */ /* 0x002fe200048070ff */
[----:B------:R-:W-:Y:S01]  /*21370*/  @!P1 STG.E.U8 desc[UR20][R26.64+0xd0], R13 ;  /* 0x0000d00d1a009986 */ /* 0x000fe2000c101114 */
[C---:B------:R-:W-:Y:S01]  /*21380*/  ISETP.LT.OR P1, PT, R0.reuse, 0xd9, !P6 ;  /* 0x000000d90000780c */ /* 0x040fe20007721670 */
[----:B------:R-:W-:Y:S02]  /*21390*/  FMUL R2, R37, UR22 ;  /* 0x0000001625027c20 */ /* 0x000fe40008400000 */
[----:B------:R1:W-:Y:S01]  /*213a0*/  @!P5 STG.E.U8 desc[UR20][R26.64+0xd1], R7 ;  /* 0x0000d1071a00d986 */ /* 0x0003e2000c101114 */
[----:B------:R-:W-:Y:S01]  /*213b0*/  ISETP.LT.OR P5, PT, R0, 0xd9, !P3 ;  /* 0x000000d90000780c */ /* 0x000fe20005fa1670 */
[----:B------:R-:W-:-:S02]  /*213c0*/  FMUL R3, R36, UR22 ;  /* 0x0000001624037c20 */ /* 0x000fc40008400000 */
[----:B------:R-:W5:Y:S04]  /*213d0*/  LDL.LU R37, [R1+0x43c] ;  /* 0x00043c0001257983 */ /* 0x000f680000300800 */
[----:B------:R-:W5:Y:S01]  /*213e0*/  LDL.LU R36, [R1+0x440] ;  /* 0x0004400001247983 */ /* 0x000f620000300800 */
[----:B0-----:R-:W-:Y:S02]  /*213f0*/  F2FP.SATFINITE.E4M3.F32.PACK_AB_MERGE_C R5, RZ, R4, RZ ;  /* 0x00000004ff05723e */ /* 0x001fe400048070ff */
[----:B-1----:R-:W-:Y:S01]  /*21400*/  F2FP.SATFINITE.E4M3.F32.PACK_AB_MERGE_C R7, RZ, R2, RZ ;  /* 0x00000002ff07723e */ /* 0x002fe200048070ff */
[----:B------:R0:W-:Y:S01]  /*21410*/  @!P1 STG.E.U8 desc[UR20][R28.64+0xd8], R9 ;  /* 0x0000d8091c009986 */ /* 0x0001e2000c101114 */
[----:B------:R-:W-:-:S03]  /*21420*/  F2FP.SATFINITE.E4M3.F32.PACK_AB_MERGE_C R13, RZ, R3, RZ ;  /* 0x00000003ff0d723e */ /* 0x000fc600048070ff */
[----:B------:R-:W-:Y:S04]  /*21430*/  @!P2 STG.E.U8 desc[UR20][R28.64+0xd9], R11 ;  /* 0x0000d90b1c00a986 */ /* 0x000fe8000c101114 */
[----:B------:R1:W-:Y:S01]  /*21440*/  @!P5 STG.E.U8 desc[UR20][R26.64+0xd8], R5 ;  /* 0x0000d8051a00d986 */ /* 0x0003e2000c101114 */
[----:B--2---:R-:W-:-:S03]  /*21450*/  FMUL R4, R35, UR22 ;  /* 0x0000001623047c20 */ /* 0x004fc60008400000 */
[----:B------:R-:W2:Y:S01]  /*21460*/  LDL.LU R35, [R1+0x444] ;  /* 0x0004440001237983 */ /* 0x000ea20000300800 */
[----:B---3--:R-:W-:Y:S01]  /*21470*/  FMUL R2, R34, UR22 ;  /* 0x0000001622027c20 */ /* 0x008fe20008400000 */
[----:B0-----:R-:W-:Y:S02]  /*21480*/  F2FP.SATFINITE.E4M3.F32.PACK_AB_MERGE_C R9, RZ, R4, RZ ;  /* 0x00000004ff09723e */ /* 0x001fe400048070ff */
[----:B------:R-:W3:Y:S02]  /*21490*/  LDL.LU R34, [R1+0x448] ;  /* 0x0004480001227983 */ /* 0x000ee40000300800 */
[----:B-1----:R-:W-:Y:S01]  /*214a0*/  F2FP.SATFINITE.E4M3.F32.PACK_AB_MERGE_C R5, RZ, R2, RZ ;  /* 0x00000002ff05723e */ /* 0x002fe200048070ff */
[----:B----4-:R-:W-:Y:S02]  /*214b0*/  FMUL R3, R33, UR22 ;  /* 0x0000001621037c20 */ /* 0x010fe40008400000 */
[----:B------:R-:W4:Y:S01]  /*214c0*/  LDL.LU R33, [R1+0x44c] ;  /* 0x00044c0001217983 */ /* 0x000f220000300800 */
[----:B-----5:R-:W-:-:S03]  /*214d0*/  FMUL R4, R31, UR22 ;  /* 0x000000161f047c20 */ /* 0x020fc60008400000 */
        /* <DEDUP_REMOVED lines=9> */
[----:B------:R-:W-:-:S03]  /*21570*/  ISETP.LT.OR P1, PT, R0, 0xe1, !P3 ;  /* 0x000000e10000780c */ /* 0x000fc60005f21670 */
[----:B------:R1:W-:Y:S01]  /*21580*/  @!P5 STG.E.U8 desc[UR20][R28.64+0xe1], R9 ;  /* 0x0000e1091c00d986 */ /* 0x0003e2000c101114 */
[----:B------:R-:W-:Y:S02]  /*21590*/  ISETP.LT.OR P5, PT, R0, 0xe9, !P6 ;  /* 0x000000e90000780c */ /* 0x000fe400077a1670 */
[----:B------:R-:W-:Y:S02]  /*215a0*/  F2FP.SATFINITE.E4M3.F32.PACK_AB_MERGE_C R11, RZ, R3, RZ ;  /* 0x00000003ff0b723e */ /* 0x000fe400048070ff */
[----:B0-----:R-:W-:-:S03]  /*215b0*/  F2FP.SATFINITE.E4M3.F32.PACK_AB_MERGE_C R7, RZ, R4, RZ ;  /* 0x00000004ff07723e */ /* 0x001fc600048070ff */
[----:B------:R-:W-:Y:S01]  /*215c0*/  @!P2 STG.E.U8 desc[UR20][R26.64+0xe1], R11 ;  /* 0x0000e10b1a00a986 */ /* 0x000fe2000c101114 */
[----:B------:R-:W-:-:S03]  /*215d0*/  ISETP.LT.OR P2, PT, R0, 0xea, !P6 ;  /* 0x000000ea0000780c */ /* 0x000fc60007741670 */
[----:B------:R0:W-:Y:S01]  /*215e0*/  @!P1 STG.E.U8 desc[UR20][R26.64+0xe0], R5 ;  /* 0x0000e0051a009986 */ /* 0x0001e2000c101114 */
[----:B------:R-:W-:-:S03]  /*215f0*/  ISETP.LT.OR P1, PT, R0, 0xe9, !P3 ;  /* 0x000000e90000780c */ /* 0x000fc60005f21670 */
[----:B------:R0:W-:Y:S01]  /*21600*/  @!P5 STG.E.U8 desc[UR20][R28.64+0xe8], R7 ;  /* 0x0000e8071c00d986 */ /* 0x0001e2000c101114 */
[----:B------:R-:W-:Y:S01]  /*21610*/  ISETP.LT.OR P5, PT, R0, 0xea, !P3 ;  /* 0x000000ea0000780c */ /* 0x000fe20005fa1670 */
[----:B------:R-:W-:Y:S01]  /*21620*/  FMUL R3, R41, UR22 ;  /* 0x0000001629037c20 */ /* 0x000fe20008400000 */
[----:B------:R-:W-:Y:S01]  /*21630*/  FMUL R4, R40, UR22 ;  /* 0x0000001628047c20 */ /* 0x000fe20008400000 */
[----:B-1----:R-:W-:-:S03]  /*21640*/  F2FP.SATFINITE.E4M3.F32.PACK_AB_MERGE_C R9, RZ, R2, RZ ;  /* 0x00000002ff09723e */ /* 0x002fc600048070ff */
[----:B------:R-:W-:Y:S02]  /*21650*/  F2FP.SATFINITE.E4M3.F32.PACK_AB_MERGE_C R13, RZ, R3, RZ ;  /* 0x00000003ff0d723e */ /* 0x000fe400048070ff */
[----:B0-----:R-:W-:Y:S01]  /*21660*/  F2FP.SATFINITE.E4M3.F32.PACK_AB_MERGE_C R5, RZ, R4, RZ ;  /* 0x00000004ff05723e */ /* 0x001fe200048070ff */
[----:B------:R0:W-:Y:S01]  /*21670*/  @!P2 STG.E.U8 desc[UR20][R28.64+0xe9], R9 ;  /* 0x0000e9091c00a986 */ /* 0x0001e2000c101114 */
[----:B------:R-:W-:-:S03]  /*21680*/  ISETP.LT.OR P2, PT, R0, 0xf1, !P3 ;  /* 0x000000f10000780c */ /* 0x000fc60005f41670 */
[----:B------:R-:W-:Y:S01]  /*21690*/  @!P1 STG.E.U8 desc[UR20][R26.64+0xe8], R13 ;  /* 0x0000e80d1a009986 */ /* 0x000fe2000c101114 */
[----:B------:R-:W-:-:S03]  /*216a0*/  ISETP.LT.OR P1, PT, R0, 0xf1, !P6 ;  /* 0x000000f10000780c */ /* 0x000fc60007721670 */
[----:B------:R-:W-:Y:S01]  /*216b0*/  @!P5 STG.E.U8 desc[UR20][R26.64+0xe9], R5 ;  /* 0x0000e9051a00d986 */ /* 0x000fe2000c101114 */
[----:B------:R-:W-:Y:S01]  /*216c0*/  ISETP.LT.OR P5, PT, R0, 0xf2, !P6 ;  /* 0x000000f20000780c */ /* 0x000fe200077a1670 */
[----:B------:R-:W-:Y:S01]  /*216d0*/  FMUL R2, R38, UR22 ;  /* 0x0000001626027c20 */ /* 0x000fe20008400000 */
[----:B------:R-:W-:Y:S01]  /*216e0*/  FMUL R3, R37, UR22 ;  /* 0x0000001625037c20 */ /* 0x000fe20008400000 */
[----:B------:R-:W-:-:S03]  /*216f0*/  FMUL R4, R36, UR22 ;  /* 0x0000001624047c20 */ /* 0x000fc60008400000 */
[----:B------:R-:W-:Y:S02]  /*21700*/  F2FP.SATFINITE.E4M3.F32.PACK_AB_MERGE_C R7, RZ, R2, RZ ;  /* 0x00000002ff07723e */ /* 0x000fe400048070ff */
[----:B------:R-:W-:Y:S02]  /*21710*/  F2FP.SATFINITE.E4M3.F32.PACK_AB_MERGE_C R11, RZ, R3, RZ ;  /* 0x00000003ff0b723e */ /* 0x000fe400048070ff */
[----:B0-----:R-:W-:Y:S01]  /*21720*/  F2FP.SATFINITE.E4M3.F32.PACK_AB_MERGE_C R9, RZ, R4, RZ ;  /* 0x00000004ff09723e */ /* 0x001fe200048070ff */
[----:B------:R0:W-:Y:S01]  /*21730*/  @!P1 STG.E.U8 desc[UR20][R28.64+0xf0], R7 ;  /* 0x0000f0071c009986 */ /* 0x0001e2000c101114 */
[----:B------:R-:W-:-:S03]  /*21740*/  ISETP.LT.OR P1, PT, R0, 0xf9, !P6 ;  /* 0x000000f90000780c */ /* 0x000fc60007721670 */
[----:B------:R1:W-:Y:S01]  /*21750*/  @!P5 STG.E.U8 desc[UR20][R28.64+0xf1], R11 ;  /* 0x0000f10b1c00d986 */ /* 0x0003e2000c101114 */
[C---:B------:R-:W-:Y:S02]  /*21760*/  ISETP.LT.OR P5, PT, R0.reuse, 0xf2, !P3 ;  /* 0x000000f20000780c */ /* 0x040fe40005fa1670 */
[C---:B------:R-:W-:Y:S01]  /*21770*/  ISETP.LT.OR P6, PT, R0.reuse, 0xfa, !P6 ;  /* 0x000000fa0000780c */ /* 0x040fe200077c1670 */
[----:B------:R5:W-:Y:S01]  /*21780*/  @!P2 STG.E.U8 desc[UR20][R26.64+0xf0], R9 ;  /* 0x0000f0091a00a986 */ /* 0x000be2000c101114 */
[C---:B------:R-:W-:Y:S02]  /*21790*/  ISETP.LT.OR P2, PT, R0.reuse, 0xf9, !P3 ;  /* 0x000000f90000780c */ /* 0x040fe40005f41670 */
[----:B------:R-:W-:Y:S01]  /*217a0*/  ISETP.LT.OR P3, PT, R0, 0xfa, !P3 ;  /* 0x000000fa0000780c */ /* 0x000fe20005f61670 */
[----:B--2---:R-:W-:Y:S01]  /*217b0*/  FMUL R0, R35, UR22 ;  /* 0x0000001623007c20 */ /* 0x004fe20008400000 */
[----:B---3--:R-:W-:-:S04]  /*217c0*/  FMUL R2, R34, UR22 ;  /* 0x0000001622027c20 */ /* 0x008fc80008400000 */
[----:B0-----:R-:W-:Y:S02]  /*217d0*/  F2FP.SATFINITE.E4M3.F32.PACK_AB_MERGE_C R7, RZ, R0, RZ ;  /* 0x00000000ff07723e */ /* 0x001fe400048070ff */
[----:B-1----:R-:W-:Y:S01]  /*217e0*/  F2FP.SATFINITE.E4M3.F32.PACK_AB_MERGE_C R11, RZ, R2, RZ ;  /* 0x00000002ff0b723e */ /* 0x002fe200048070ff */
[----:B----4-:R-:W-:Y:S02]  /*217f0*/  FMUL R3, R33, UR22 ;  /* 0x0000001621037c20 */ /* 0x010fe40008400000 */
[----:B------:R0:W-:Y:S03]  /*21800*/  @!P5 STG.E.U8 desc[UR20][R26.64+0xf1], R7 ;  /* 0x0000f1071a00d986 */ /* 0x0001e6000c101114 */
[----:B------:R-:W-:Y:S01]  /*21810*/  F2FP.SATFINITE.E4M3.F32.PACK_AB_MERGE_C R3, RZ, R3, RZ ;  /* 0x00000003ff03723e */ /* 0x000fe200048070ff */
[----:B-----5:R-:W-:Y:S01]  /*21820*/  FMUL R4, R31, UR22 ;  /* 0x000000161f047c20 */ /* 0x020fe20008400000 */
[----:B------:R-:W-:-:S04]  /*21830*/  FMUL R5, R30, UR22 ;  /* 0x000000161e057c20 */ /* 0x000fc80008400000 */
[----:B------:R-:W-:Y:S02]  /*21840*/  F2FP.SATFINITE.E4M3.F32.PACK_AB_MERGE_C R9, RZ, R4, RZ ;  /* 0x00000004ff09723e */ /* 0x000fe400048070ff */
[----:B------:R-:W-:Y:S01]  /*21850*/  F2FP.SATFINITE.E4M3.F32.PACK_AB_MERGE_C R5, RZ, R5, RZ ;  /* 0x00000005ff05723e */ /* 0x000fe200048070ff */
[----:B------:R0:W-:Y:S04]  /*21860*/  @!P1 STG.E.U8 desc[UR20][R28.64+0xf8], R11 ;  /* 0x0000f80b1c009986 */ /* 0x0001e8000c101114 */
[----:B------:R0:W-:Y:S04]  /*21870*/  @!P6 STG.E.U8 desc[UR20][R28.64+0xf9], R3 ;  /* 0x0000f9031c00e986 */ /* 0x0001e8000c101114 */
[----:B------:R0:W-:Y:S04]  /*21880*/  @!P2 STG.E.U8 desc[UR20][R26.64+0xf8], R9 ;  /* 0x0000f8091a00a986 */ /* 0x0001e8000c101114 */
[----:B------:R0:W-:Y:S02]  /*21890*/  @!P3 STG.E.U8 desc[UR20][R26.64+0xf9], R5 ;  /* 0x0000f9051a00b986 */ /* 0x0001e4000c101114 */
.L_x_552:
[----:B------:R-:W-:Y:S05]  /*218a0*/  BSYNC B0 ;  /* 0x0000000000007941 */ /* 0x000fea0003800000 */
.L_x_38:
[----:B0-2---:R-:W2:Y:S04]  /*218b0*/  LDL.LU R3, [R1+0x45c] ;  /* 0x00045c0001037983 */ /* 0x005ea80000300800 */
[----:B------:R-:W2:Y:S01]  /*218c0*/  LDL.LU R2, [R1+0x460] ;  /* 0x0004600001027983 */ /* 0x000ea20000300800 */
[----:B------:R-:W-:Y:S01]  /*218d0*/  ULDC UR6, c[0x0][0xc] ;  /* 0x0000030000067ab9 */ /* 0x000fe20000000800 */
[----:B------:R-:W-:Y:S01]  /*218e0*/  ULDC UR7, c[0x0][0x10] ;  /* 0x0000040000077ab9 */ /* 0x000fe20000000800 */
[----:B---34-:R-:W2:Y:S01]  /*218f0*/  LDC R5, c[0x0][0x14] ;  /* 0x00000500ff057b82 */ /* 0x018ea20000000800 */
[----:B------:R-:W-:Y:S01]  /*21900*/  UIMAD.WIDE.U32 UR6, UR6, UR7, URZ ;  /* 0x00000007060672a5 */ /* 0x000fe2000f8e003f */
[----:B-----5:R-:W-:Y:S01]  /*21910*/  PRMT R0, RZ, 0x7610, R0 ;  /* 0x00007610ff007816 */ /* 0x020fe20000000000 */
[----:B------:R-:W-:-:S04]  /*21920*/  UMOV UR10, 0xffffffff ;  /* 0xffffffff000a7882 */ /* 0x000fc80000000000 */
[----:B--2---:R-:W-:-:S04]  /*21930*/  IMAD.WIDE.U32 R2, R5, UR6, R2 ;  /* 0x0000000605027c25 */ /* 0x004fc8000f8e0002 */
[----:B------:R-:W-:Y:S01]  /*21940*/  IMAD R5, R5, UR7, RZ ;  /* 0x0000000705057c24 */ /* 0x000fe2000f8e02ff */
[----:B------:R-:W-:Y:S01]  /*21950*/  ULDC.64 UR6, c[0x0][0x650] ;  /* 0x0001940000067ab9 */ /* 0x000fe20000000a00 */
[----:B------:R-:W-:Y:S01]  /*21960*/  IMAD.MOV.U32 R11, RZ, RZ, R2 ;  /* 0x000000ffff0b7224 */ /* 0x000fe200078e0002 */
[----:B------:R-:W-:Y:S01]  /*21970*/  ISETP.GE.U32.AND P1, PT, R2, UR6, PT ;  /* 0x0000000602007c0c */ /* 0x000fe2000bf26070 */
[----:B------:R-:W-:Y:S02]  /*21980*/  IMAD.IADD R13, R3, 0x1, R5 ;  /* 0x00000001030d7824 */ /* 0x000fe400078e0205 */
[----:B------:R-:W-:-:S03]  /*21990*/  IMAD.MOV.U32 R2, RZ, RZ, -0x1 ;  /* 0xffffffffff027424 */ /* 0x000fc600078e00ff */
[----:B------:R0:W-:Y:S01]  /*219a0*/  STL [R1+0x45c], R13 ;  /* 0x00045c0d01007387 */ /* 0x0001e20000100800 */
[----:B------:R-:W-:-:S03]  /*219b0*/  ISETP.GE.U32.AND.EX P1, PT, R13, UR7, PT, P1 ;  /* 0x000000070d007c0c */ /* 0x000fc6000bf26110 */
[----:B------:R0:W-:Y:S04]  /*219c0*/  STL [R1+0x460], R11 ;  /* 0x0004600b01007387 */ /* 0x0001e80000100800 */
[----:B------:R0:W-:Y:S06]  /*219d0*/  STL [R1+0x464], R2 ;  /* 0x0004640201007387 */ /* 0x0001ec0000100800 */
[----:B------:R-:W-:Y:S05]  /*219e0*/  @P1 BRA `(.L_x_553) ;  /* 0x0000000400741947 */ /* 0x000fea0003800000 */
[----:B------:R-:W2:Y:S01]  /*219f0*/  S2R R8, SR_CTAID.X ;  /* 0x0000000000087919 */ /* 0x000ea20000002500 */
[----:B------:R-:W-:Y:S01]  /*21a00*/  ULDC.64 UR16, c[0x0][0x628] ;  /* 0x00018a0000107ab9 */ /* 0x000fe20000000a00 */
[----:B------:R-:W3:Y:S01]  /*21a10*/  LDC R9, c[0x0][0x144] ;  /* 0x00005100ff097b82 */ /* 0x000ee20000000800 */
[----:B------:R-:W-:Y:S01]  /*21a20*/  ULDC UR6, c[0x0][0x150] ;  /* 0x0000540000067ab9 */ /* 0x000fe20000000800 */
[----:B------:R-:W4:Y:S01]  /*21a30*/  S2R R12, SR_CTAID.Y ;  /* 0x00000000000c7919 */ /* 0x000f220000002600 */
[----:B------:R-:W-:Y:S01]  /*21a40*/  ISETP.NE.U32.AND P1, PT, RZ, UR16, PT ;  /* 0x00000010ff007c0c */ /* 0x000fe2000bf25070 */
[----:B------:R-:W-:Y:S01]  /*21a50*/  ULDC UR18, c[0x0][0x630] ;  /* 0x00018c0000127ab9 */ /* 0x000fe20000000800 */
[----:B------:R-:W-:Y:S02]  /*21a60*/  R2UR UR14, R11 ;  /* 0x000000000b0e72ca */ /* 0x000fe400000e0000 */
[----:B------:R-:W-:Y:S01]  /*21a70*/  ISETP.NE.AND.EX P1, PT, RZ, UR17, PT, P1 ;  /* 0x00000011ff007c0c */ /* 0x000fe2000bf25310 */
[----:B------:R-:W0:Y:S01]  /*21a80*/  LDC.64 R6, c[0x0][0x620] ;  /* 0x00018800ff067b82 */ /* 0x000e220000000a00 */
[----:B------:R-:W-:-:S02]  /*21a90*/  R2UR UR15, R13 ;  /* 0x000000000d0f72ca */ /* 0x000fc400000e0000 */
[----:B--2---:R-:W-:-:S05]  /*21aa0*/  I2FP.F32.U32 R0, R8 ;  /* 0x0000000800007245 */ /* 0x004fca0000201000 */
[----:B------:R-:W-:-:S06]  /*21ab0*/  FMUL R0, R0, UR6 ;  /* 0x0000000600007c20 */ /* 0x000fcc0008400000 */
[----:B------:R-:W2:Y:S01]  /*21ac0*/  F2I.U32.TRUNC.NTZ R0, R0 ;  /* 0x0000000000007305 */ /* 0x000ea2000020f000 */
[----:B----4-:R-:W-:Y:S05]  /*21ad0*/  @!P1 BRA `(.L_x_554) ;  /* 0x0000000000309947 */ /* 0x010fea0003800000 */
        /* <DEDUP_REMOVED lines=12> */
.L_x_554:
[----:B------:R-:W-:Y:S01]  /*21ba0*/  USHF.R.U64 UR10, UR14, UR18, UR15 ;  /* 0x000000120e0a7299 */ /* 0x000fe2000800120f */
[----:B------:R-:W4:Y:S01]  /*21bb0*/  LDC.64 R22, c[0x0][0x640] ;  /* 0x00019000ff167b82 */ /* 0x000f220000000a00 */
[----:B------:R-:W-:Y:S01]  /*21bc0*/  USHF.R.U32.HI UR6, URZ, UR18, UR15 ;  /* 0x000000123f067299 */ /* 0x000fe2000801160f */
[----:B--2---:R-:W-:Y:S02]  /*21bd0*/  IMAD.MOV R10, RZ, RZ, -R0 ;  /* 0x000000ffff0a7224 */ /* 0x004fe400078e0a00 */
[----:B0-----:R-:W-:Y:S01]  /*21be0*/  IMAD.MOV.U32 R2, RZ, RZ, R11 ;  /* 0x000000ffff027224 */ /* 0x001fe200078e000b */
[----:B------:R-:W-:Y:S01]  /*21bf0*/  IADD3 R5, P1, RZ, -UR10, RZ ;  /* 0x8000000aff057c10 */ /* 0x000fe2000ff3e0ff */
[----:B---3--:R-:W-:Y:S02]  /*21c00*/  IMAD R18, R9, R10, R8 ;  /* 0x0000000a09127224 */ /* 0x008fe400078e0208 */
[----:B------:R-:W0:Y:S02]  /*21c10*/  LDC R4, c[0x0][0x618] ;  /* 0x00018600ff047b82 */ /* 0x000e240000000800 */
[----:B------:R-:W-:Y:S01]  /*21c20*/  IMAD.X R3, RZ, RZ, ~UR6, P1 ;  /* 0x80000006ff037e24 */ /* 0x000fe200088e06ff */
[----:B------:R-:W-:-:S03]  /*21c30*/  ULDC UR6, c[0x0][0x154] ;  /* 0x0000550000067ab9 */ /* 0x000fc60000000800 */
[-C--:B------:R-:W-:Y:S02]  /*21c40*/  IMAD R0, R3, R6.reuse, RZ ;  /* 0x0000000603007224 */ /* 0x080fe400078e02ff */
[----:B------:R-:W2:Y:S01]  /*21c50*/  LDC R14, c[0x0][0x608] ;  /* 0x00018200ff0e7b82 */ /* 0x000ea20000000800 */
[----:B------:R-:W-:Y:S02]  /*21c60*/  IMAD.MOV.U32 R3, RZ, RZ, R13 ;  /* 0x000000ffff037224 */ /* 0x000fe400078e000d */
[----:B------:R-:W-:-:S05]  /*21c70*/  IMAD.WIDE.U32 R2, R5, R6, R2 ;  /* 0x0000000605027225 */ /* 0x000fca00078e0002 */
[----:B------:R-:W3:Y:S01]  /*21c80*/  LDC R20, c[0x0][0x658] ;  /* 0x00019600ff147b82 */ /* 0x000ee20000000800 */
[----:B------:R-:W-:Y:S01]  /*21c90*/  IMAD R5, R5, R7, R0 ;  /* 0x0000000705057224 */ /* 0x000fe200078e0200 */
[----:B------:R-:W-:Y:S01]  /*21ca0*/  I2FP.F32.U32 R0, R12 ;  /* 0x0000000c00007245 */ /* 0x000fe20000201000 */
[----:B------:R-:W-:Y:S01]  /*21cb0*/  IMAD.MOV.U32 R7, RZ, RZ, 0x1 ;  /* 0x00000001ff077424 */ /* 0x000fe200078e00ff */
[----:B----4-:R-:W-:Y:S01]  /*21cc0*/  ISETP.NE.U32.AND P1, PT, R22, RZ, PT ;  /* 0x000000ff1600720c */ /* 0x010fe20003f25070 */
[----:B------:R-:W-:Y:S02]  /*21cd0*/  IMAD.IADD R3, R3, 0x1, R5 ;  /* 0x0000000103037824 */ /* 0x000fe400078e0205 */
[----:B------:R-:W-:Y:S01]  /*21ce0*/  FMUL R0, R0, UR6 ;  /* 0x0000000600007c20 */ /* 0x000fe20008400000 */
[----:B------:R-:W4:Y:S01]  /*21cf0*/  LDC R15, c[0x0][0x148] ;  /* 0x00005200ff0f7b82 */ /* 0x000f220000000800 */
[----:B------:R-:W-:Y:S01]  /*21d00*/  ISETP.NE.AND.EX P1, PT, R23, RZ, PT, P1 ;  /* 0x000000ff1700720c */ /* 0x000fe20003f25310 */
[----:B------:R-:W-:Y:S01]  /*21d10*/  IMAD.MOV.U32 R5, RZ, RZ, -0x1 ;  /* 0xffffffffff057424 */ /* 0x000fe200078e00ff */
[-CC-:B0-----:R-:W-:Y:S01]  /*21d20*/  SHF.R.U64 R10, R2, R4.reuse, R3.reuse ;  /* 0x00000004020a7219 */ /* 0x181fe20000001203 */
[----:B------:R0:W0:Y:S01]  /*21d30*/  F2I.U32.TRUNC.NTZ R13, R0 ;  /* 0x00000000000d7305 */ /* 0x000022000020f000 */
[----:B------:R-:W-:-:S03]  /*21d40*/  SHF.R.U32.HI R3, RZ, R4, R3 ;  /* 0x00000004ff037219 */ /* 0x000fc60000011603 */
[----:B------:R-:W0:Y:S01]  /*21d50*/  LDC R16, c[0x0][0x600] ;  /* 0x00018000ff107b82 */ /* 0x000e220000000800 */
[-CC-:B--2---:R-:W-:Y:S02]  /*21d60*/  SHF.R.U64 R8, R10, R14.reuse, R3.reuse ;  /* 0x0000000e0a087219 */ /* 0x184fe40000001203 */
[----:B------:R-:W-:-:S05]  /*21d70*/  SHF.R.U32.HI R3, RZ, R14, R3 ;  /* 0x0000000eff037219 */ /* 0x000fca0000011603 */
[----:B------:R-:W2:Y:S01]  /*21d80*/  LDC R17, c[0x0][0x648] ;  /* 0x00019200ff117b82 */ /* 0x000ea20000000800 */
[-CC-:B---3--:R-:W-:Y:S02]  /*21d90*/  SHF.R.U64 R11, R8, R20.reuse, R3.reuse ;  /* 0x00000014080b7219 */ /* 0x188fe40000001203 */
[-C--:B------:R-:W-:Y:S02]  /*21da0*/  SHF.L.U32 R5, R5, R20.reuse, RZ ;  /* 0x0000001405057219 */ /* 0x080fe400000006ff */
[-C--:B------:R-:W-:Y:S01]  /*21db0*/  SHF.R.U32.HI R3, RZ, R20.reuse, R3 ;  /* 0x00000014ff037219 */ /* 0x080fe20000011603 */
[----:B------:R-:W-:Y:S01]  /*21dc0*/  IMAD.MOV.U32 R2, RZ, RZ, R11 ;  /* 0x000000ffff027224 */ /* 0x000fe200078e000b */
[----:B------:R-:W-:Y:S01]  /*21dd0*/  SHF.L.U32 R20, R7, R20, RZ ;  /* 0x0000001407147219 */ /* 0x000fe200000006ff */
[----:B------:R-:W3:Y:S01]  /*21de0*/  LDC R19, c[0x0][0x638] ;  /* 0x00018e00ff137b82 */ /* 0x000ee20000000800 */
[----:B------:R-:W-:-:S07]  /*21df0*/  LOP3.LUT R39, RZ, R5, RZ, 0x33, !PT ;  /* 0x00000005ff277212 */ /* 0x000fce00078e33ff */
[----:B------:R-:W0:Y:S01]  /*21e00*/  LDC R21, c[0x0][0x610] ;  /* 0x00018400ff157b82 */ /* 0x000e220000000800 */
[----:B------:R-:W-:Y:S05]  /*21e10*/  @!P1 BRA `(.L_x_555) ;  /* 0x0000000000289947 */ /* 0x000fea0003800000 */
[----:B0-----:R-:W0:Y:S02]  /*21e20*/  LDC R0, c[0x0][0x64c] ;  /* 0x00019300ff007b82 */ /* 0x001e240000000800 */
[----:B0-----:R-:W-:-:S05]  /*21e30*/  IADD3 R7, P1, R11, R0, RZ ;  /* 0x000000000b077210 */ /* 0x001fca0007f3e0ff */
        /* <DEDUP_REMOVED lines=8> */
.L_x_555:
[----:B0-2---:R-:W-:Y:S01]  /*21ec0*/  SHF.R.U64 R0, R2, R17, R3 ;  /* 0x0000001102007219 */ /* 0x005fe20000001203 */
[----:B------:R-:W-:Y:S01]  /*21ed0*/  VIADD R3, R16, 0xffffffff ;  /* 0xffffffff10037836 */ /* 0x000fe20000000000 */
[----:B------:R-:W-:Y:S01]  /*21ee0*/  LOP3.LUT R39, R8, R39, RZ, 0xc0, !PT ;  /* 0x0000002708277212 */ /* 0x000fe200078ec0ff */
[----:B------:R-:W-:Y:S02]  /*21ef0*/  IMAD.MOV R13, RZ, RZ, -R13 ;  /* 0x000000ffff0d7224 */ /* 0x000fe400078e0a0d */
[----:B------:R-:W-:Y:S01]  /*21f00*/  IMAD.MOV R2, RZ, RZ, -R0 ;  /* 0x000000ffff027224 */ /* 0x000fe200078e0a00 */
[----:B------:R-:W-:Y:S01]  /*21f10*/  LOP3.LUT R3, R10, R3, RZ, 0xc0, !PT ;  /* 0x000000030a037212 */ /* 0x000fe200078ec0ff */
[----:B------:R-:W-:Y:S02]  /*21f20*/  IMAD R39, R20, R0, R39 ;  /* 0x0000000014277224 */ /* 0x000fe400078e0227 */
[----:B----4-:R-:W-:Y:S02]  /*21f30*/  @P4 IMAD R18, R15, R13, R12 ;  /* 0x0000000d0f124224 */ /* 0x010fe400078e020c */
[----:B---3--:R-:W-:-:S02]  /*21f40*/  IMAD R0, R2, R19, R11 ;  /* 0x0000001302007224 */ /* 0x008fc400078e020b */
[----:B------:R-:W-:Y:S02]  /*21f50*/  IMAD R39, R39, R21, R18 ;  /* 0x0000001527277224 */ /* 0x000fe400078e0212 */
[----:B------:R-:W-:Y:S02]  /*21f60*/  IMAD R2, R0, R16, R3 ;  /* 0x0000001000027224 */ /* 0x000fe400078e0203 */
[----:B------:R-:W-:-:S03]  /*21f70*/  IMAD.MOV.U32 R4, RZ, RZ, 0x1 ;  /* 0x00000001ff047424 */ /* 0x000fc600078e00ff */
[----:B------:R-:W-:Y:S02]  /*21f80*/  SEL R3, R2, R39, !P4 ;  /* 0x0000002702037207 */ /* 0x000fe40006000000 */
[----:B------:R-:W-:Y:S02]  /*21f90*/  PRMT R0, R4, 0x7610, R0 ;  /* 0x0000761004007816 */ /* 0x000fe40000000000 */
[----:B------:R-:W-:Y:S01]  /*21fa0*/  SEL R39, R39, R2, !P4 ;  /* 0x0000000227277207 */ /* 0x000fe20006000000 */
[----:B------:R2:W-:Y:S06]  /*21fb0*/  STL [R1+0x464], R3 ;  /* 0x0004640301007387 */ /* 0x0005ec0000100800 */
.L_x_553:
[----:B------:R3:W-:Y:S01]  /*21fc0*/  STL [R1+0x468], R39 ;  /* 0x0004682701007387 */ /* 0x0007e20000100800 */
[----:B------:R-:W-:-:S13]  /*21fd0*/  LOP3.LUT P1, RZ, R0, 0xff, RZ, 0xc0, !PT ;  /* 0x000000ff00ff7812 */ /* 0x000fda000782c0ff */
[----:B---3--:R-:W-:Y:S05]  /*21fe0*/  @P1 BRA `(.L_x_556) ;  /* 0xfffffdf000fc1947 */ /* 0x008fea000383ffff */
[----:B------:R-:W-:Y:S05]  /*21ff0*/  EXIT ;  /* 0x000000000000794d */ /* 0x000fea0003800000 */
.L_x_8:
[----:B------:R-:W2:Y:S01]  /*22000*/  LDL R20, [R1+0x460] ;  /* 0x0004600001147983 */ /* 0x000ea20000100800 */
[----:B0-----:R-:W-:-:S03]  /*22010*/  ULDC.64 UR4, c[0x0][0x650] ;  /* 0x0001940000047ab9 */ /* 0x001fc60000000a00 */
[----:B------:R-:W3:Y:S01]  /*22020*/  LDL R163, [R1+0x45c] ;  /* 0x00045c0001a37983 */ /* 0x000ee20000100800 */
[----:B------:R-:W-:Y:S01]  /*22030*/  PRMT R0, RZ, 0x7610, R0 ;  /* 0x00007610ff007816 */ /* 0x000fe20000000000 */
[----:B------:R-:W-:Y:S02]  /*22040*/  IMAD.MOV.U32 R12, RZ, RZ, -0x1 ;  /* 0xffffffffff0c7424 */ /* 0x000fe400078e00ff */
[----:B------:R-:W-:Y:S02]  /*22050*/  IMAD.MOV.U32 R4, RZ, RZ, -0x1 ;  /* 0xffffffffff047424 */ /* 0x000fe400078e00ff */
[----:B------:R-:W-:Y:S01]  /*22060*/  IMAD.MOV.U32 R11, RZ, RZ, -0x1 ;  /* 0xffffffffff0b7424 */ /* 0x000fe200078e00ff */
[----:B--2---:R-:W-:-:S04]  /*22070*/  ISETP.GE.U32.AND P0, PT, R20, UR4, PT ;  /* 0x0000000414007c0c */ /* 0x004fc8000bf06070 */
[----:B---3--:R-:W-:-:S13]  /*22080*/  ISETP.GE.U32.AND.EX P0, PT, R163, UR5, PT, P0 ;  /* 0x00000005a3007c0c */ /* 0x008fda000bf06100 */
[----:B------:R-:W-:Y:S05]  /*22090*/  @P0 BRA `(.L_x_557) ;  /* 0x0000000400300947 */ /* 0x000fea0003800000 */
[----:B------:R-:W0:Y:S01]  /*220a0*/  LDC.64 R16, c[0x0][0x628] ;  /* 0x00018a00ff107b82 */ /* 0x000e220000000a00 */
[----:B-1----:R-:W-:Y:S02]  /*220b0*/  IMAD.MOV.U32 R8, RZ, RZ, R20 ;  /* 0x000000ffff087224 */ /* 0x002fe400078e0014 */
[----:B------:R-:W-:-:S05]  /*220c0*/  IMAD.MOV.U32 R9, RZ, RZ, R163 ;  /* 0x000000ffff097224 */ /* 0x000fca00078e00a3 */
[----:B------:R-:W1:Y:S08]  /*220d0*/  LDC R12, c[0x0][0x630] ;  /* 0x00018c00ff0c7b82 */ /* 0x000e700000000800 */
[----:B------:R-:W2:Y:S01]  /*220e0*/  LDC.64 R18, c[0x0][0x620] ;  /* 0x00018800ff127b82 */ /* 0x000ea20000000a00 */
[----:B0-----:R-:W-:-:S04]  /*220f0*/  ISETP.NE.U32.AND P0, PT, R16, RZ, PT ;  /* 0x000000ff1000720c */ /* 0x001fc80003f05070 */
[----:B------:R-:W-:-:S13]  /*22100*/  ISETP.NE.AND.EX P0, PT, R17, RZ, PT, P0 ;  /* 0x000000ff1100720c */ /* 0x000fda0003f05300 */
[----:B-12---:R-:W-:Y:S05]  /*22110*/  @!P0 BRA `(.L_x_558) ;  /* 0x0000000000288947 */ /* 0x006fea0003800000 */
[----:B------:R-:W0:Y:S02]  /*22120*/  LDC R0, c[0x0][0x634] ;  /* 0x00018d00ff007b82 */ /* 0x000e240000000800 */
        /* <DEDUP_REMOVED lines=9> */
.L_x_558:
[----:B------:R-:W0:Y:S01]  /*221c0*/  LDC.64 R22, c[0x0][0x640] ;  /* 0x00019000ff167b82 */ /* 0x000e220000000a00 */
[-CC-:B------:R-:W-:Y:S01]  /*221d0*/  SHF.R.U64 R15, R8, R12.reuse, R9.reuse ;  /* 0x0000000c080f7219 */ /* 0x180fe20000001209 */
[----:B------:R-:W-:Y:S01]  /*221e0*/  IMAD.MOV.U32 R4, RZ, RZ, R20 ;  /* 0x000000ffff047224 */ /* 0x000fe200078e0014 */
[----:B------:R-:W-:Y:S01]  /*221f0*/  SHF.R.U32.HI R0, RZ, R12, R9 ;  /* 0x0000000cff007219 */ /* 0x000fe20000011609 */
[----:B------:R-:W-:Y:S01]  /*22200*/  IMAD.MOV.U32 R24, RZ, RZ, 0x1 ;  /* 0x00000001ff187424 */ /* 0x000fe200078e00ff */
[----:B------:R-:W-:-:S03]  /*22210*/  IADD3 R7, P0, RZ, -R15, RZ ;  /* 0x8000000fff077210 */ /* 0x000fc60007f1e0ff */
[----:B------:R-:W1:Y:S02]  /*22220*/  LDC R6, c[0x0][0x618] ;  /* 0x00018600ff067b82 */ /* 0x000e640000000800 */
[----:B------:R-:W-:-:S04]  /*22230*/  IMAD.X R5, RZ, RZ, ~R0, P0 ;  /* 0x000000ffff057224 */ /* 0x000fc800000e0e00 */
[-C--:B------:R-:W-:Y:S02]  /*22240*/  IMAD R0, R5, R18.reuse, RZ ;  /* 0x0000001205007224 */ /* 0x080fe400078e02ff */
[----:B------:R-:W2:Y:S01]  /*22250*/  LDC R8, c[0x0][0x608] ;  /* 0x00018200ff087b82 */ /* 0x000ea20000000800 */
[----:B------:R-:W-:Y:S02]  /*22260*/  IMAD.MOV.U32 R5, RZ, RZ, R163 ;  /* 0x000000ffff057224 */ /* 0x000fe400078e00a3 */
[----:B------:R-:W-:-:S05]  /*22270*/  IMAD.WIDE.U32 R4, R7, R18, R4 ;  /* 0x0000001207047225 */ /* 0x000fca00078e0004 */
[----:B------:R-:W3:Y:S01]  /*22280*/  LDC R21, c[0x0][0x658] ;  /* 0x00019600ff157b82 */ /* 0x000ee20000000800 */
[----:B------:R-:W-:Y:S01]  /*22290*/  IMAD R7, R7, R19, R0 ;  /* 0x0000001307077224 */ /* 0x000fe200078e0200 */
[----:B0-----:R-:W-:-:S03]  /*222a0*/  ISETP.NE.U32.AND P0, PT, R22, RZ, PT ;  /* 0x000000ff1600720c */ /* 0x001fc60003f05070 */
[----:B------:R-:W-:Y:S01]  /*222b0*/  IMAD.IADD R5, R5, 0x1, R7 ;  /* 0x0000000105057824 */ /* 0x000fe200078e0207 */
[----:B------:R-:W-:Y:S02]  /*222c0*/  ISETP.NE.AND.EX P0, PT, R23, RZ, PT, P0 ;  /* 0x000000ff1700720c */ /* 0x000fe40003f05300 */
[----:B------:R-:W0:Y:S02]  /*222d0*/  LDC R16, c[0x0][0x600] ;  /* 0x00018000ff107b82 */ /* 0x000e240000000800 */
[-CC-:B-1----:R-:W-:Y:S01]  /*222e0*/  SHF.R.U64 R12, R4, R6.reuse, R5.reuse ;  /* 0x00000006040c7219 */ /* 0x182fe20000001205 */
[----:B------:R-:W-:Y:S01]  /*222f0*/  IMAD.MOV.U32 R4, RZ, RZ, -0x1 ;  /* 0xffffffffff047424 */ /* 0x000fe200078e00ff */
[----:B------:R-:W-:-:S04]  /*22300*/  SHF.R.U32.HI R5, RZ, R6, R5 ;  /* 0x00000006ff057219 */ /* 0x000fc80000011605 */
[----:B------:R-:W1:Y:S01]  /*22310*/  LDC R18, c[0x0][0x648] ;  /* 0x00019200ff127b82 */ /* 0x000e620000000800 */
[-CC-:B--2---:R-:W-:Y:S02]  /*22320*/  SHF.R.U64 R17, R12, R8.reuse, R5.reuse ;  /* 0x000000080c117219 */ /* 0x184fe40000001205 */
[----:B------:R-:W-:-:S05]  /*22330*/  SHF.R.U32.HI R0, RZ, R8, R5 ;  /* 0x00000008ff007219 */ /* 0x000fca0000011605 */
[----:B------:R-:W2:Y:S01]  /*22340*/  LDC R20, c[0x0][0x638] ;  /* 0x00018e00ff147b82 */ /* 0x000ea20000000800 */
[-C--:B---3--:R-:W-:Y:S02]  /*22350*/  SHF.L.U32 R4, R4, R21.reuse, RZ ;  /* 0x0000001504047219 */ /* 0x088fe400000006ff */
[-CC-:B------:R-:W-:Y:S02]  /*22360*/  SHF.R.U64 R19, R17, R21.reuse, R0.reuse ;  /* 0x0000001511137219 */ /* 0x180fe40000001200 */
[----:B------:R-:W-:Y:S02]  /*22370*/  LOP3.LUT R26, RZ, R4, RZ, 0x33, !PT ;  /* 0x00000004ff1a7212 */ /* 0x000fe400078e33ff */
[----:B------:R-:W-:Y:S01]  /*22380*/  SHF.R.U32.HI R5, RZ, R21, R0 ;  /* 0x00000015ff057219 */ /* 0x000fe20000011600 */
[----:B------:R-:W3:Y:S01]  /*22390*/  LDC R25, c[0x0][0x610] ;  /* 0x00018400ff197b82 */ /* 0x000ee20000000800 */
[----:B------:R-:W-:Y:S01]  /*223a0*/  IMAD.MOV.U32 R4, RZ, RZ, R19 ;  /* 0x000000ffff047224 */ /* 0x000fe200078e0013 */
[----:B------:R-:W-:Y:S06]  /*223b0*/  @!P0 BRA `(.L_x_559) ;  /* 0x0000000000288947 */ /* 0x000fec0003800000 */
        /* <DEDUP_REMOVED lines=10> */
.L_x_559:
[----:B-1----:R-:W-:Y:S01]  /*22460*/  SHF.R.U64 R3, R4, R18, R5 ;  /* 0x0000001204037219 */ /* 0x002fe20000001205 */
[----:B0-----:R-:W-:Y:S01]  /*22470*/  VIADD R5, R16, 0xffffffff ;  /* 0xffffffff10057836 */ /* 0x001fe20000000000 */
[----:B------:R-:W-:Y:S01]  /*22480*/  SHF.L.U32 R24, R24, R21, RZ ;  /* 0x0000001518187219 */ /* 0x000fe200000006ff */
[----:B------:R-:W-:Y:S01]  /*22490*/  @P4 IMAD R10, R13, R14, R2 ;  /* 0x0000000e0d0a4224 */ /* 0x000fe200078e0202 */
[----:B------:R-:W-:Y:S01]  /*224a0*/  LOP3.LUT R0, R17, R26, RZ, 0xc0, !PT ;  /* 0x0000001a11007212 */ /* 0x000fe200078ec0ff */
[----:B------:R-:W-:Y:S01]  /*224b0*/  IMAD.MOV R4, RZ, RZ, -R3 ;  /* 0x000000ffff047224 */ /* 0x000fe200078e0a03 */
[----:B------:R-:W-:Y:S01]  /*224c0*/  LOP3.LUT R5, R12, R5, RZ, 0xc0, !PT ;  /* 0x000000050c057212 */ /* 0x000fe200078ec0ff */
[----:B------:R-:W-:Y:S02]  /*224d0*/  IMAD.MOV.U32 R2, RZ, RZ, 0x1 ;  /* 0x00000001ff027424 */ /* 0x000fe400078e00ff */
[----:B------:R-:W-:Y:S02]  /*224e0*/  IMAD R3, R24, R3, R0 ;  /* 0x0000000318037224 */ /* 0x000fe400078e0200 */
[----:B--2---:R-:W-:-:S02]  /*224f0*/  IMAD R0, R4, R20, R19 ;  /* 0x0000001404007224 */ /* 0x004fc400078e0213 */
[----:B---3--:R-:W-:Y:S02]  /*22500*/  IMAD R12, R3, R25, R10 ;  /* 0x00000019030c7224 */ /* 0x008fe400078e020a */
[----:B------:R-:W-:Y:S01]  /*22510*/  IMAD R3, R0, R16, R5 ;  /* 0x0000001000037224 */ /* 0x000fe200078e0205 */
[----:B------:R-:W-:Y:S01]  /*22520*/  PRMT R0, R2, 0x7610, R0 ;  /* 0x0000761002007816 */ /* 0x000fe20000000000 */
[----:B------:R-:W-:-:S03]  /*22530*/  IMAD.MOV.U32 R11, RZ, RZ, R15 ;  /* 0x000000ffff0b7224 */ /* 0x000fc600078e000f */
[----:B------:R-:W-:Y:S02]  /*22540*/  SEL R4, R3, R12, !P4 ;  /* 0x0000000c03047207 */ /* 0x000fe40006000000 */
[----:B------:R-:W-:-:S07]  /*22550*/  SEL R12, R12, R3, !P4 ;  /* 0x000000030c0c7207 */ /* 0x000fce0006000000 */
.L_x_557:
[----:B------:R-:W-:-:S08]  /*22560*/  NOP ;  /* 0x0000000000007918 */ /* 0x000fd00000000000 */
[----:B-1----:R-:W0:-:S00]  /*22570*/  USETMAXREG.DEALLOC.CTAPOOL 0x18 ;  /* 0x00000018000079c8 */ /* 0x002e0000080e0500 */
[----:B------:R-:W-:-:S13]  /*22580*/  ISETP.NE.AND P0, PT, RZ, UR8, PT ;  /* 0x00000008ff007c0c */ /* 0x000fda000bf05270 */
[----:B------:R-:W-:Y:S05]  /*22590*/  @P0 EXIT ;  /* 0x000000000000094d */ /* 0x000fea0003800000 */
[----:B0-----:R-:W-:Y:S01]  /*225a0*/  LOP3.LUT P0, RZ, R0, 0xff, RZ, 0xc0, !PT ;  /* 0x000000ff00ff7812 */ /* 0x001fe2000780c0ff */
[----:B------:R-:W-:Y:S02]  /*225b0*/  IMAD.MOV.U32 R0, RZ, RZ, 0x1 ;  /* 0x00000001ff007424 */ /* 0x000fe400078e00ff */
[----:B------:R-:W-:-:S10]  /*225c0*/  IMAD.MOV.U32 R8, RZ, RZ, RZ ;  /* 0x000000ffff087224 */ /* 0x000fd400078e00ff */
[----:B------:R-:W-:Y:S05]  /*225d0*/  @!P0 BRA `(.L_x_560) ;  /* 0x0000000c00548947 */ /* 0x000fea0003800000 */
[----:B------:R-:W0:Y:S01]  /*225e0*/  LDC R0, c[0x0][0x28c] ;  /* 0x0000a300ff007b82 */ /* 0x000e220000000800 */
[----:B------:R-:W-:Y:S01]  /*225f0*/  ULDC UR5, c[0x0][0x658] ;  /* 0x0001960000057ab9 */ /* 0x000fe20000000800 */
[----:B------:R-:W-:Y:S01]  /*22600*/  UMOV UR7, 0xffffffff ;  /* 0xffffffff00077882 */ /* 0x000fe20000000000 */
[----:B------:R-:W-:Y:S01]  /*22610*/  ULDC UR6, c[0x0][0xc] ;  /* 0x0000030000067ab9 */ /* 0x000fe20000000800 */
[----:B------:R-:W-:Y:S01]  /*22620*/  USHF.L.U32 UR9, UR7, UR5, URZ ;  /* 0x0000000507097299 */ /* 0x000fe2000800063f */
[----:B------:R-:W-:Y:S01]  /*22630*/  BSSY B0, `(.L_x_560) ;  /* 0x00000cf000007945 */ /* 0x000fe20003800000 */
[----:B------:R-:W-:Y:S01]  /*22640*/  UMOV UR8, 0x1 ;  /* 0x0000000100087882 */ /* 0x000fe20000000000 */
[----:B------:R-:W-:Y:S01]  /*22650*/  ULDC UR7, c[0x0][0x10] ;  /* 0x0000040000077ab9 */ /* 0x000fe20000000800 */
[----:B------:R-:W1:Y:S01]  /*22660*/  S2UR UR10, SR_CgaCtaId ;  /* 0x00000000000a79c3 */ /* 0x000e620000008800 */
[----:B------:R-:W-:Y:S01]  /*22670*/  UIMAD.WIDE.U32 UR6, UR6, UR7, URZ ;  /* 0x00000007060672a5 */ /* 0x000fe2000f8e003f */
[----:B------:R-:W-:Y:S01]  /*22680*/  IMAD.MOV.U32 R10, RZ, RZ, 0x1 ;  /* 0x00000001ff0a7424 */ /* 0x000fe200078e00ff */
[----:B------:R-:W-:Y:S01]  /*22690*/  USHF.L.U32 UR5, UR8, UR5, URZ ;  /* 0x0000000508057299 */ /* 0x000fe2000800063f */
[----:B------:R-:W-:Y:S01]  /*226a0*/  IMAD.MOV.U32 R8, RZ, RZ, RZ ;  /* 0x000000ffff087224 */ /* 0x000fe200078e00ff */
[----:B------:R-:W-:Y:S01]  /*226b0*/  ULDC UR4, c[0x0][0x600] ;  /* 0x0001800000047ab9 */ /* 0x000fe20000000800 */
[----:B------:R-:W-:Y:S01]  /*226c0*/  ULDC UR8, c[0x0][0x14] ;  /* 0x0000050000087ab9 */ /* 0x000fe20000000800 */
[----:B------:R-:W-:-:S02]  /*226d0*/  ULOP3.LUT UR21, UR13, 0x2, URZ, 0xfc, !UPT ;  /* 0x000000020d157892 */ /* 0x000fc4000f8efc3f */
[----:B------:R-:W-:Y:S02]  /*226e0*/  UIMAD.WIDE.U32 UR22, UR6, UR8, URZ ;  /* 0x00000008061672a5 */ /* 0x000fe4000f8e003f */
[----:B------:R-:W-:Y:S02]  /*226f0*/  UIMAD UR16, UR7, UR8, URZ ;  /* 0x00000008071072a4 */ /* 0x000fe4000f8e023f */
[----:B------:R-:W-:Y:S02]  /*22700*/  UIADD3 UR4, UR4, -0x1, URZ ;  /* 0xffffffff04047890 */ /* 0x000fe4000fffe03f */
[----:B------:R-:W-:Y:S01]  /*22710*/  ULOP3.LUT UR18, URZ, UR9, URZ, 0x33, !UPT ;  /* 0x000000093f127292 */ /* 0x000fe2000f8e333f */
[----:B0-----:R-:W-:Y:S01]  /*22720*/  VIADD R0, R0, 0x1f ;  /* 0x0000001f00007836 */ /* 0x001fe20000000000 */
[----:B------:R-:W-:Y:S01]  /*22730*/  UIADD3 UR16, UR23, UR16, URZ ;  /* 0x0000001017107290 */ /* 0x000fe2000fffe03f */
[----:B------:R-:W-:-:S03]  /*22740*/  ULDC.64 UR24, c[0x0][0x198] ;  /* 0x0000660000187ab9 */ /* 0x000fc60000000a00 */
[----:B------:R-:W-:Y:S01]  /*22750*/  SHF.R.S32.HI R3, RZ, 0x1f, R0 ;  /* 0x0000001fff037819 */ /* 0x000fe20000011400 */
[----:B-1----:R-:W-:-:S03]  /*22760*/  IMAD.U32 R7, RZ, RZ, UR10 ;  /* 0x0000000aff077e24 */ /* 0x002fc6000f8e00ff */
[----:B------:R-:W-:Y:S01]  /*22770*/  LEA.HI R3, R3, R0, RZ, 0x5 ;  /* 0x0000000003037211 */ /* 0x000fe200078f28ff */
[----:B------:R-:W-:-:S03]  /*22780*/  IMAD.MOV.U32 R0, RZ, RZ, 0x1 ;  /* 0x00000001ff007424 */ /* 0x000fc600078e00ff */
[----:B------:R-:W-:-:S05]  /*22790*/  SHF.R.S32.HI R6, RZ, 0x5, R3 ;  /* 0x00000005ff067819 */ /* 0x000fca0000011403 */
[----:B------:R-:W-:-:S07]  /*227a0*/  VIADD R16, R6, 0x1 ;  /* 0x0000000106107836 */ /* 0x000fce0000000000 */
.L_x_571:
[----:B------:R-:W-:-:S03]  /*227b0*/  UMOV UR6, 0xffffffff ;  /* 0xffffffff00067882 */ /* 0x000fc60000000000 */
[----:B------:R-:W-:Y:S05]  /*227c0*/  BRA.DIV UR6, `(.L_x_561) ;  /* 0x00000016063c7947 */ /* 0x000fea000b800000 */
[----:B------:R-:W-:-:S13]  /*227d0*/  ELECT P0, URZ, PT ;  /* 0x00000000003f782f */ /* 0x000fda0003800000 */
.L_x_592:
[----:B------:R-:W0:Y:S01]  /*227e0*/  LDC R2, c[0x0][0x28c] ;  /* 0x0000a300ff027b82 */ /* 0x000e220000000800 */
[----:B------:R-:W-:Y:S01]  /*227f0*/  BSSY B1, `(.L_x_562) ;  /* 0x000003b000017945 */ /* 0x000fe20003800000 */
[----:B0-----:R-:W-:-:S13]  /*22800*/  ISETP.LT.OR P0, PT, R2, 0x1, !P0 ;  /* 0x000000010200780c */ /* 0x001fda0004701670 */
[----:B------:R-:W-:Y:S05]  /*22810*/  @P0 BRA `(.L_x_563) ;  /* 0x0000000000e00947 */ /* 0x000fea0003800000 */
[----:B------:R-:W-:Y:S02]  /*22820*/  IMAD R2, R12, 0x2, R7 ;  /* 0x000000020c027824 */ /* 0x000fe400078e0207 */
[----:B------:R-:W-:Y:S02]  /*22830*/  IMAD.SHL.U32 R4, R4, 0x100, RZ ;  /* 0x0000010004047824 */ /* 0x000fe400078e00ff */
[----:B------:R-:W-:Y:S02]  /*22840*/  IMAD.SHL.U32 R2, R2, 0x80, RZ ;  /* 0x0000008002027824 */ /* 0x000fe400078e00ff */
[----:B------:R-:W-:Y:S02]  /*22850*/  IMAD.MOV.U32 R14, RZ, RZ, RZ ;  /* 0x000000ffff0e7224 */ /* 0x000fe400078e00ff */
[----:B------:R-:W-:Y:S02]  /*22860*/  IMAD.MOV.U32 R3, RZ, RZ, R16 ;  /* 0x000000ffff037224 */ /* 0x000fe400078e0010 */
[----:B------:R-:W-:-:S02]  /*22870*/  IMAD.MOV.U32 R5, RZ, RZ, R0 ;  /* 0x000000ffff057224 */ /* 0x000fc400078e0000 */
[----:B------:R-:W-:-:S07]  /*22880*/  IMAD.MOV.U32 R9, RZ, RZ, R8 ;  /* 0x000000ffff097224 */ /* 0x000fce00078e0008 */
.L_x_566:
[----:B------:R-:W0:Y:S01]  /*22890*/  S2UR UR6, SR_CgaCtaId ;  /* 0x00000000000679c3 */ /* 0x000e220000008800 */
[----:B------:R-:W-:Y:S02]  /*228a0*/  MOV R12, 0x400 ;  /* 0x00000400000c7802 */ /* 0x000fe40000000f00 */
[----:B------:R-:W-:Y:S01]  /*228b0*/  SHF.L.U32 R13, R5, 0x1f, RZ ;  /* 0x0000001f050d7819 */ /* 0x000fe200000006ff */
[----:B0-----:R-:W-:-:S05]  /*228c0*/  IMAD.U32 R7, RZ, RZ, UR6 ;  /* 0x00000006ff077e24 */ /* 0x001fca000f8e00ff */
[----:B------:R-:W-:-:S05]  /*228d0*/  LEA R12, R7, R12, 0x18 ;  /* 0x0000000c070c7211 */ /* 0x000fca00078ec0ff */
[----:B------:R-:W-:-:S04]  /*228e0*/  IMAD R18, R9, 0x8, R12 ;  /* 0x0000000809127824 */ /* 0x000fc800078e020c */
[----:B------:R-:W0:Y:S02]  /*228f0*/  SYNCS.PHASECHK.TRANS64.TRYWAIT P0, [R18+URZ+0x70], R13 ;  /* 0x0000700d120075a7 */ /* 0x000e24000800017f */
[----:B0-----:R-:W-:Y:S05]  /*22900*/  @!P0 BRA `(.L_x_564) ;  /* 0x00000014000c8947 */ /* 0x001fea0003800000 */
.L_x_593:
[----:B------:R-:W1:Y:S01]  /*22910*/  S2R R15, SR_TID.X ;  /* 0x00000000000f7919 */ /* 0x000e620000002100 */
[----:B------:R-:W-:-:S04]  /*22920*/  UPRMT UR6, UR21, 0x9910, URZ ;  /* 0x0000991015067896 */ /* 0x000fc8000800003f */
[----:B------:R-:W-:Y:S01]  /*22930*/  UISETP.NE.AND UP0, UPT, UR6, 0x2, UPT ;  /* 0x000000020600788c */ /* 0x000fe2000bf05270 */
[----:B-1----:R-:W-:-:S13]  /*22940*/  LOP3.LUT P0, RZ, R15, 0x7f, RZ, 0xc0, !PT ;  /* 0x0000007f0fff7812 */ /* 0x002fda000780c0ff */
[----:B0-----:R-:W0:Y:S02]  /*22950*/  @!P0 LDC R13, c[0x0][0x500] ;  /* 0x00014000ff0d8b82 */ /* 0x001e240000000800 */
[----:B0-----:R0:W-:Y:S01]  /*22960*/  @!P0 SYNCS.ARRIVE.TRANS64 RZ, [R18+URZ], R13 ;  /* 0x0000000d12ff89a7 */ /* 0x0011e2000800003f */
[----:B------:R-:W-:-:S13]  /*22970*/  PLOP3.LUT P0, PT, PT, PT, UP0, 0x80, 0x0 ;  /* 0x000000000000781c */ /* 0x000fda0003f0f008 */
[----:B0-----:R-:W-:Y:S05]  /*22980*/  @P0 BRA `(.L_x_565) ;  /* 0x0000000000040947 */ /* 0x001fea0003800000 */
[----:B------:R-:W-:Y:S01]  /*22990*/  BPT.TRAP 0x1 ;  /* 0x000000040000795c */ /* 0x000fe20000300000 */
.L_x_565:
[----:B------:R-:W-:Y:S01]  /*229a0*/  IMAD.SHL.U32 R13, R9, 0x2000, RZ ;  /* 0x00002000090d7824 */ /* 0x000fe200078e00ff */
[----:B------:R-:W-:Y:S01]  /*229b0*/  R2UR UR8, R12 ;  /* 0x000000000c0872ca */ /* 0x000fe200000e0000 */
[----:B------:R-:W-:Y:S01]  /*229c0*/  VIADD R3, R3, 0xffffffff ;  /* 0xffffffff03037836 */ /* 0x000fe20000000000 */
[----:B------:R-:W-:Y:S01]  /*229d0*/  R2UR UR9, R18 ;  /* 0x00000000120972ca */ /* 0x000fe200000e0000 */
[--C-:B------:R-:W-:Y:S01]  /*229e0*/  IMAD R15, R7, 0x1000, R13.reuse ;  /* 0x00001000070f7824 */ /* 0x100fe200078e020d */
[----:B------:R-:W-:Y:S01]  /*229f0*/  IADD3 R12, R12, 0x1c200, R13 ;  /* 0x0001c2000c0c7810 */ /* 0x000fe20007ffe00d */
[----:B------:R-:W-:Y:S01]  /*22a00*/  UIADD3 UR6, UP0, UR24, 0xf0, URZ ;  /* 0x000000f018067890 */ /* 0x000fe2000ff1e03f */
[----:B------:R-:W-:Y:S01]  /*22a10*/  R2UR UR11, R2 ;  /* 0x00000000020b72ca */ /* 0x000fe200000e0000 */
[----:B------:R-:W-:Y:S01]  /*22a20*/  UIADD3 UR26, UP1, UR24, 0x1f0, URZ ;  /* 0x000001f0181a7890 */ /* 0x000fe2000ff3e03f */
[----:B------:R-:W-:Y:S01]  /*22a30*/  R2UR UR7, R15 ;  /* 0x000000000f0772ca */ /* 0x000fe200000e0000 */
[----:B------:R-:W-:Y:S01]  /*22a40*/  VIADD R9, R9, 0x1 ;  /* 0x0000000109097836 */ /* 0x000fe20000000000 */
[----:B------:R-:W-:Y:S01]  /*22a50*/  R2UR UR10, R14 ;  /* 0x000000000e0a72ca */ /* 0x000fe200000e0000 */
[----:B------:R-:W-:Y:S01]  /*22a60*/  UIADD3.X UR27, URZ, UR25, URZ, UP1, !UPT ;  /* 0x000000193f1b7290 */ /* 0x000fe20008ffe43f */
[----:B------:R-:W-:Y:S01]  /*22a70*/  R2UR UR12, R11 ;  /* 0x000000000b0c72ca */ /* 0x000fe200000e0000 */
[----:B------:R-:W-:Y:S01]  /*22a80*/  UMOV UR20, 0x30000 ;  /* 0x0003000000147882 */ /* 0x000fe20000000000 */
[----:B------:R-:W-:Y:S01]  /*22a90*/  R2UR UR17, R12 ;  /* 0x000000000c1172ca */ /* 0x000fe200000e0000 */
[----:B------:R-:W-:Y:S01]  /*22aa0*/  UMOV UR14, 0x0 ;  /* 0x00000000000e7882 */ /* 0x000fe20000000000 */
[----:B------:R-:W-:Y:S01]  /*22ab0*/  R2UR UR19, R4 ;  /* 0x00000000041372ca */ /* 0x000fe200000e0000 */
[----:B------:R-:W-:Y:S01]  /*22ac0*/  UMOV UR15, 0x10000000 ;  /* 0x10000000000f7882 */ /* 0x000fe20000000000 */
[----:B------:R-:W-:Y:S01]  /*22ad0*/  ISETP.GT.AND P1, PT, R3, 0x1, PT ;  /* 0x000000010300780c */ /* 0x000fe20003f24270 */
[----:B------:R-:W-:Y:S01]  /*22ae0*/  VIADD R14, R14, 0x20 ;  /* 0x000000200e0e7836 */ /* 0x000fe20000000000 */
[----:B------:R-:W-:Y:S01]  /*22af0*/  ISETP.NE.AND P0, PT, R9, 0xe, PT ;  /* 0x0000000e0900780c */ /* 0x000fe20003f05270 */
[----:B------:R-:W-:-:S02]  /*22b00*/  UIADD3 UR8, UR8, 0x200, UR7 ;  /* 0x0000020008087890 */ /* 0x000fc4000fffe007 */
[----:B------:R-:W-:Y:S01]  /*22b10*/  UIADD3.X UR7, URZ, UR25, URZ, UP0, !UPT ;  /* 0x000000193f077290 */ /* 0x000fe200087fe43f */
[----:B------:R-:W-:Y:S02]  /*22b20*/  SEL R12, RZ, 0x1, P0 ;  /* 0x00000001ff0c7807 */ /* 0x000fe40000000000 */
[----:B------:R-:W-:Y:S02]  /*22b30*/  SEL R9, R9, RZ, P0 ;  /* 0x000000ff09097207 */ /* 0x000fe40000000000 */
[----:B------:R-:W-:-:S04]  /*22b40*/  LOP3.LUT R5, R5, R12, RZ, 0x3c, !PT ;  /* 0x0000000c05057212 */ /* 0x000fc800078e3cff */
[----:B------:R0:W-:Y:S02]  /*22b50*/  UTMALDG.3D.MULTICAST [UR8], [UR6], UR20, desc[UR14] ;  /* 0x00000e08060073b4 */ /* 0x0001e40008011814 */
[----:B0-----:R-:W-:Y:S01]  /*22b60*/  UMOV UR8, UR17 ;  /* 0x0000001100087c82 */ /* 0x001fe20008000000 */
[----:B------:R-:W-:Y:S02]  /*22b70*/  UMOV UR11, UR19 ;  /* 0x00000013000b7c82 */ /* 0x000fe40008000000 */
[----:B------:R0:W-:Y:S02]  /*22b80*/  UTMALDG.3D [UR8], [UR26], desc[UR14] ;  /* 0x00000e081a0075b4 */ /* 0x0001e40008011000 */
[----:B0-----:R-:W-:Y:S05]  /*22b90*/  @P1 BRA `(.L_x_566) ;  /* 0xfffffffc003c1947 */ /* 0x001fea000383ffff */
.L_x_563:
[----:B------:R-:W-:Y:S05]  /*22ba0*/  BSYNC B1 ;  /* 0x0000000000017941 */ /* 0x000fea0003800000 */
.L_x_562:
[----:B------:R-:W2:Y:S01]  /*22bb0*/  LDL.LU R17, [R1+0x45c] ;  /* 0x00045c0001117983 */ /* 0x000ea20000300800 */
[----:B------:R-:W-:Y:S01]  /*22bc0*/  LOP3.LUT P0, RZ, R10, 0xff, RZ, 0xc0, !PT ;  /* 0x000000ff0aff7812 */ /* 0x000fe2000780c0ff */
[C---:B------:R-:W-:Y:S01]  /*22bd0*/  IMAD.IADD R8, R6.reuse, 0x1, R8 ;  /* 0x0000000106087824 */ /* 0x040fe200078e0208 */
[----:B------:R-:W-:Y:S01]  /*22be0*/  ULDC.64 UR6, c[0x0][0x650] ;  /* 0x0001940000067ab9 */ /* 0x000fe20000000a00 */
[----:B------:R-:W3:Y:S01]  /*22bf0*/  LDL.LU R15, [R1+0x460] ;  /* 0x00046000010f7983 */ /* 0x000ee20000300800 */
[----:B------:R-:W-:Y:S01]  /*22c00*/  ISETP.GE.U32.AND P1, PT, R6, 0xe, PT ;  /* 0x0000000e0600780c */ /* 0x000fe20003f26070 */
[----:B------:R-:W-:Y:S01]  /*22c10*/  BSSY B1, `(.L_x_567) ;  /* 0x000006e000017945 */ /* 0x000fe20003800000 */
[----:B------:R-:W-:Y:S01]  /*22c20*/  IMAD.MOV.U32 R12, RZ, RZ, -0x1 ;  /* 0xffffffffff0c7424 */ /* 0x000fe200078e00ff */
[----:B------:R-:W-:Y:S01]  /*22c30*/  PRMT R10, RZ, 0x7610, R10 ;  /* 0x00007610ff0a7816 */ /* 0x000fe2000000000a */
[----:B------:R-:W-:Y:S02]  /*22c40*/  IMAD.MOV.U32 R4, RZ, RZ, -0x1 ;  /* 0xffffffffff047424 */ /* 0x000fe400078e00ff */
[----:B------:R-:W-:-:S03]  /*22c50*/  IMAD.MOV.U32 R11, RZ, RZ, -0x1 ;  /* 0xffffffffff0b7424 */ /* 0x000fc600078e00ff */
[----:B------:R-:W0:Y:S01]  /*22c60*/  @P0 S2R R7, SR_CgaCtaId ;  /* 0x0000000000070919 */ /* 0x000e220000008800 */
[----:B------:R-:W-:-:S04]  /*22c70*/  @P0 MOV R2, 0x400 ;  /* 0x0000040000020802 */ /* 0x000fc80000000f00 */
[----:B0-----:R-:W-:-:S04]  /*22c80*/  @P0 LEA R2, R7, R2, 0x18 ;  /* 0x0000000207020211 */ /* 0x001fc800078ec0ff */
[----:B------:R0:W-:Y:S01]  /*22c90*/  @P0 SYNCS.ARRIVE.TRANS64.A1T0 RZ, [R2+URZ+0xf8], RZ ;  /* 0x0000f8ff02ff09a7 */ /* 0x0001e2000810003f */
[----:B------:R-:W-:-:S04]  /*22ca0*/  ISETP.GT.U32.AND P0, PT, R8, 0xd, PT ;  /* 0x0000000d0800780c */ /* 0x000fc80003f04070 */
[----:B------:R-:W-:Y:S02]  /*22cb0*/  ISETP.LT.U32.AND P0, PT, R6, 0xe, P0 ;  /* 0x0000000e0600780c */ /* 0x000fe40000701070 */
[----:B0-----:R-:W-:-:S05]  /*22cc0*/  SHF.R.U32.HI R2, RZ, 0x1, R8 ;  /* 0x00000001ff027819 */ /* 0x001fca0000011608 */
[----:B------:R-:W-:-:S05]  /*22cd0*/  IMAD.WIDE.U32 R2, R2, -0x6db6db6d, RZ ;  /* 0x9249249302027825 */ /* 0x000fca00078e00ff */
[----:B------:R-:W-:Y:S02]  /*22ce0*/  SHF.R.U32.HI R5, RZ, 0x2, R3 ;  /* 0x00000002ff057819 */ /* 0x000fe40000011603 */
[----:B------:R-:W-:Y:S02]  /*22cf0*/  SEL R3, RZ, 0x1, !P0 ;  /* 0x00000001ff037807 */ /* 0x000fe40004000000 */
[----:B------:R-:W-:Y:S01]  /*22d00*/  PRMT R2, RZ, 0x7610, R2 ;  /* 0x00007610ff027816 */ /* 0x000fe20000000002 */
[----:B------:R-:W-:Y:S01]  /*22d10*/  IMAD R8, R5, -0xe, R8 ;  /* 0xfffffff205087824 */ /* 0x000fe200078e0208 */
[----:B------:R-:W-:-:S04]  /*22d20*/  LOP3.LUT R0, R0, R3, RZ, 0x3c, !PT ;  /* 0x0000000300007212 */ /* 0x000fc800078e3cff */
[----:B------:R-:W-:Y:S02]  /*22d30*/  @P1 LOP3.LUT R0, R0, 0x1, R5, 0x78, !PT ;  /* 0x0000000100001812 */ /* 0x000fe400078e7805 */
[----:B---3--:R-:W-:-:S04]  /*22d40*/  IADD3 R15, P0, R15, UR22, RZ ;  /* 0x000000160f0f7c10 */ /* 0x008fc8000ff1e0ff */
[----:B--2---:R-:W-:Y:S01]  /*22d50*/  IADD3.X R17, R17, UR16, RZ, P0, !PT ;  /* 0x0000001011117c10 */ /* 0x004fe200087fe4ff */
[----:B------:R0:W-:Y:S01]  /*22d60*/  STL [R1+0x460], R15 ;  /* 0x0004600f01007387 */ /* 0x0001e20000100800 */
[----:B------:R-:W-:-:S03]  /*22d70*/  ISETP.GE.U32.AND P0, PT, R15, UR6, PT ;  /* 0x000000060f007c0c */ /* 0x000fc6000bf06070 */
[----:B------:R0:W-:Y:S01]  /*22d80*/  STL [R1+0x45c], R17 ;  /* 0x00045c1101007387 */ /* 0x0001e20000100800 */
[----:B------:R-:W-:-:S13]  /*22d90*/  ISETP.GE.U32.AND.EX P0, PT, R17, UR7, PT, P0 ;  /* 0x0000000711007c0c */ /* 0x000fda000bf06100 */
[----:B0-----:R-:W-:Y:S05]  /*22da0*/  @P0 BRA `(.L_x_568) ;  /* 0x0000000400500947 */ /* 0x001fea0003800000 */
[----:B------:R-:W0:Y:S01]  /*22db0*/  S2R R9, SR_CTAID.X ;  /* 0x0000000000097919 */ /* 0x000e220000002500 */
[----:B------:R-:W-:Y:S01]  /*22dc0*/  ULDC UR6, c[0x0][0x150] ;  /* 0x0000540000067ab9 */ /* 0x000fe20000000800 */
[----:B------:R-:W1:Y:S01]  /*22dd0*/  LDC R4, c[0x0][0x144] ;  /* 0x00005100ff047b82 */ /* 0x000e620000000800 */
[----:B------:R-:W-:Y:S01]  /*22de0*/  ULDC UR9, c[0x0][0x630] ;  /* 0x00018c0000097ab9 */ /* 0x000fe20000000800 */
[----:B------:R-:W2:Y:S06]  /*22df0*/  S2R R2, SR_CTAID.Y ;  /* 0x0000000000027919 */ /* 0x000eac0000002600 */
[----:B------:R-:W3:Y:S01]  /*22e00*/  LDC R13, c[0x0][0x148] ;  /* 0x00005200ff0d7b82 */ /* 0x000ee20000000800 */
[----:B0-----:R-:W-:-:S02]  /*22e10*/  I2FP.F32.U32 R3, R9 ;  /* 0x0000000900037245 */ /* 0x001fc40000201000 */
[----:B--2---:R-:W-:-:S03]  /*22e20*/  I2FP.F32.U32 R5, R2 ;  /* 0x0000000200057245 */ /* 0x004fc60000201000 */
[----:B------:R-:W-:Y:S01]  /*22e30*/  FMUL R3, R3, UR6 ;  /* 0x0000000603037c20 */ /* 0x000fe20008400000 */
[----:B------:R-:W-:Y:S02]  /*22e40*/  ULDC UR6, c[0x0][0x154] ;  /* 0x0000550000067ab9 */ /* 0x000fe40000000800 */
[----:B------:R-:W-:Y:S01]  /*22e50*/  FMUL R11, R5, UR6 ;  /* 0x00000006050b7c20 */ /* 0x000fe20008400000 */
[----:B------:R-:W-:Y:S02]  /*22e60*/  ULDC.64 UR6, c[0x0][0x628] ;  /* 0x00018a0000067ab9 */ /* 0x000fe40000000a00 */
[----:B------:R-:W0:Y:S01]  /*22e70*/  F2I.U32.TRUNC.NTZ R3, R3 ;  /* 0x0000000300037305 */ /* 0x000e22000020f000 */
[----:B------:R-:W-:-:S04]  /*22e80*/  ISETP.NE.U32.AND P0, PT, RZ, UR6, PT ;  /* 0x00000006ff007c0c */ /* 0x000fc8000bf05070 */
[----:B------:R-:W-:-:S03]  /*22e90*/  ISETP.NE.AND.EX P0, PT, RZ, UR7, PT, P0 ;  /* 0x00000007ff007c0c */ /* 0x000fc6000bf05300 */
[----:B------:R-:W2:Y:S01]  /*22ea0*/  F2I.U32.TRUNC.NTZ R11, R11 ;  /* 0x0000000b000b7305 */ /* 0x000ea2000020f000 */
[----:B0-----:R-:W-:Y:S02]  /*22eb0*/  IMAD.MOV R5, RZ, RZ, -R3 ;  /* 0x000000ffff057224 */ /* 0x001fe400078e0a03 */
[----:B------:R-:W-:Y:S02]  /*22ec0*/  IMAD.MOV.U32 R3, RZ, RZ, R17 ;  /* 0x000000ffff037224 */ /* 0x000fe400078e0011 */
[----:B-1----:R-:W-:Y:S02]  /*22ed0*/  IMAD R9, R4, R5, R9 ;  /* 0x0000000504097224 */ /* 0x002fe400078e0209 */
[----:B--2---:R-:W-:-:S04]  /*22ee0*/  IMAD.MOV R4, RZ, RZ, -R11 ;  /* 0x000000ffff047224 */ /* 0x004fc800078e0a0b */
[----:B---3--:R-:W-:Y:S02]  /*22ef0*/  @P4 IMAD R9, R13, R4, R2 ;  /* 0x000000040d094224 */ /* 0x008fe400078e0202 */
[----:B------:R-:W-:Y:S01]  /*22f00*/  IMAD.MOV.U32 R2, RZ, RZ, R15 ;  /* 0x000000ffff027224 */ /* 0x000fe200078e000f */
[----:B------:R-:W-:Y:S06]  /*22f10*/  @!P0 BRA `(.L_x_569) ;  /* 0x0000000000288947 */ /* 0x000fec0003800000 */
[----:B------:R-:W-:Y:S02]  /*22f20*/  ULDC UR8, c[0x0][0x634] ;  /* 0x00018d0000087ab9 */ /* 0x000fe40000000800 */
[----:B------:R-:W-:-:S05]  /*22f30*/  IADD3 R3, P0, R15, UR8, RZ ;  /* 0x000000080f037c10 */ /* 0x000fca000ff1e0ff */
[----:B------:R-:W-:-:S04]  /*22f40*/  IMAD.X R11, RZ, RZ, R17, P0 ;  /* 0x000000ffff0b7224 */ /* 0x000fc800000e0611 */
[----:B------:R-:W-:-:S04]  /*22f50*/  IMAD.WIDE.U32 R4, R11, UR6, RZ ;  /* 0x000000060b047c25 */ /* 0x000fc8000f8e00ff */
[----:B------:R-:W-:-:S04]  /*22f60*/  IMAD.WIDE.U32 R4, P0, R3, UR7, R4 ;  /* 0x0000000703047c25 */ /* 0x000fc8000f800004 */
[----:B------:R-:W-:-:S04]  /*22f70*/  IMAD.WIDE.U32 R2, R3, UR6, RZ ;  /* 0x0000000603027c25 */ /* 0x000fc8000f8e00ff */
[----:B------:R-:W-:Y:S01]  /*22f80*/  IMAD.MOV.U32 R2, RZ, RZ, R5 ;  /* 0x000000ffff027224 */ /* 0x000fe200078e0005 */
[----:B------:R-:W-:Y:S01]  /*22f90*/  IADD3 RZ, P1, R3, R4, RZ ;  /* 0x0000000403ff7210 */ /* 0x000fe20007f3e0ff */
[----:B------:R-:W-:-:S04]  /*22fa0*/  IMAD.X R3, RZ, RZ, RZ, P0 ;  /* 0x000000ffff037224 */ /* 0x000fc800000e06ff */
[----:B------:R-:W-:-:S08]  /*22fb0*/  IMAD.WIDE.U32.X R2, R11, UR7, R2, P1 ;  /* 0x000000070b027c25 */ /* 0x000fd000088e0402 */
.L_x_569:
[--C-:B------:R-:W-:Y:S01]  /*22fc0*/  SHF.R.U64 R11, R2, UR9, R3.reuse ;  /* 0x00000009020b7c19 */ /* 0x100fe20008001203 */
[----:B------:R-:W-:Y:S01]  /*22fd0*/  ULDC.64 UR6, c[0x0][0x620] ;  /* 0x0001880000067ab9 */ /* 0x000fe20000000a00 */
[----:B------:R-:W-:Y:S01]  /*22fe0*/  SHF.R.U32.HI R2, RZ, UR9, R3 ;  /* 0x00000009ff027c19 */ /* 0x000fe20008011603 */
[----:B------:R-:W-:Y:S01]  /*22ff0*/  IMAD.MOV.U32 R3, RZ, RZ, R17 ;  /* 0x000000ffff037224 */ /* 0x000fe200078e0011 */
[----:B------:R-:W-:Y:S01]  /*23000*/  IADD3 R13, P0, RZ, -R11, RZ ;  /* 0x8000000bff0d7210 */ /* 0x000fe20007f1e0ff */
[----:B------:R-:W-:-:S04]  /*23010*/  ULDC.64 UR8, c[0x0][0x640] ;  /* 0x0001900000087ab9 */ /* 0x000fc80000000a00 */
[----:B------:R-:W-:Y:S01]  /*23020*/  IMAD.X R2, RZ, RZ, ~R2, P0 ;  /* 0x000000ffff027224 */ /* 0x000fe200000e0e02 */
[----:B------:R-:W-:-:S03]  /*23030*/  ISETP.NE.U32.AND P0, PT, RZ, UR8, PT ;  /* 0x00000008ff007c0c */ /* 0x000fc6000bf05070 */
[----:B------:R-:W-:Y:S01]  /*23040*/  IMAD R2, R2, UR6, RZ ;  /* 0x0000000602027c24 */ /* 0x000fe2000f8e02ff */
[----:B------:R-:W-:-:S03]  /*23050*/  ISETP.NE.AND.EX P0, PT, RZ, UR9, PT, P0 ;  /* 0x00000009ff007c0c */ /* 0x000fc6000bf05300 */
[----:B------:R-:W-:Y:S02]  /*23060*/  IMAD R5, R13, UR7, R2 ;  /* 0x000000070d057c24 */ /* 0x000fe4000f8e0202 */
[----:B------:R-:W-:-:S04]  /*23070*/  IMAD.MOV.U32 R2, RZ, RZ, R15 ;  /* 0x000000ffff027224 */ /* 0x000fc800078e000f */
[----:B------:R-:W-:Y:S01]  /*23080*/  IMAD.WIDE.U32 R2, R13, UR6, R2 ;  /* 0x000000060d027c25 */ /* 0x000fe2000f8e0002 */
[----:B------:R-:W-:-:S03]  /*23090*/  ULDC UR6, c[0x0][0x618] ;  /* 0x0001860000067ab9 */ /* 0x000fc60000000800 */
[----:B------:R-:W-:-:S05]  /*230a0*/  IMAD.IADD R3, R3, 0x1, R5 ;  /* 0x0000000103037824 */ /* 0x000fca00078e0205 */
[--C-:B------:R-:W-:Y:S02]  /*230b0*/  SHF.R.U64 R12, R2, UR6, R3.reuse ;  /* 0x00000006020c7c19 */ /* 0x100fe40008001203 */
[----:B------:R-:W-:Y:S01]  /*230c0*/  SHF.R.U32.HI R3, RZ, UR6, R3 ;  /* 0x00000006ff037c19 */ /* 0x000fe20008011603 */
[----:B------:R-:W-:-:S03]  /*230d0*/  ULDC UR6, c[0x0][0x608] ;  /* 0x0001820000067ab9 */ /* 0x000fc60000000800 */
[--C-:B------:R-:W-:Y:S02]  /*230e0*/  SHF.R.U64 R13, R12, UR6, R3.reuse ;  /* 0x000000060c0d7c19 */ /* 0x100fe40008001203 */
[----:B------:R-:W-:Y:S01]  /*230f0*/  SHF.R.U32.HI R2, RZ, UR6, R3 ;  /* 0x00000006ff027c19 */ /* 0x000fe20008011603 */
[----:B------:R-:W-:-:S03]  /*23100*/  ULDC UR6, c[0x0][0x658] ;  /* 0x0001960000067ab9 */ /* 0x000fc60000000800 */
[--C-:B------:R-:W-:Y:S02]  /*23110*/  SHF.R.U64 R14, R13, UR6, R2.reuse ;  /* 0x000000060d0e7c19 */ /* 0x100fe40008001202 */
[----:B------:R-:W-:-:S03]  /*23120*/  SHF.R.U32.HI R15, RZ, UR6, R2 ;  /* 0x00000006ff0f7c19 */ /* 0x000fc60008011602 */
[----:B------:R-:W-:Y:S02]  /*23130*/  IMAD.MOV.U32 R2, RZ, RZ, R14 ;  /* 0x000000ffff027224 */ /* 0x000fe400078e000e */
        /* <DEDUP_REMOVED lines=12> */
.L_x_570:
[----:B------:R-:W-:Y:S01]  /*23200*/  ULDC UR6, c[0x0][0x648] ;  /* 0x0001920000067ab9 */ /* 0x000fe20000000800 */
[----:B------:R-:W-:Y:S02]  /*23210*/  LOP3.LUT R13, R13, UR18, RZ, 0xc0, !PT ;  /* 0x000000120d0d7c12 */ /* 0x000fe4000f8ec0ff */
[----:B------:R-:W-:Y:S01]  /*23220*/  SHF.R.U64 R2, R2, UR6, R3 ;  /* 0x0000000602027c19 */ /* 0x000fe20008001203 */
[----:B------:R-:W-:-:S04]  /*23230*/  ULDC UR6, c[0x0][0x638] ;  /* 0x00018e0000067ab9 */ /* 0x000fc80000000800 */
[----:B------:R-:W-:Y:S02]  /*23240*/  IMAD.MOV R3, RZ, RZ, -R2 ;  /* 0x000000ffff037224 */ /* 0x000fe400078e0a02 */
[----:B------:R-:W-:Y:S02]  /*23250*/  IMAD R4, R2, UR5, R13 ;  /* 0x0000000502047c24 */ /* 0x000fe4000f8e020d */
[----:B------:R-:W-:Y:S01]  /*23260*/  IMAD R14, R3, UR6, R14 ;  /* 0x00000006030e7c24 */ /* 0x000fe2000f8e020e */
[----:B------:R-:W-:Y:S01]  /*23270*/  ULDC UR6, c[0x0][0x610] ;  /* 0x0001840000067ab9 */ /* 0x000fe20000000800 */
[----:B------:R-:W-:Y:S01]  /*23280*/  LOP3.LUT R3, R12, UR4, RZ, 0xc0, !PT ;  /* 0x000000040c037c12 */ /* 0x000fe2000f8ec0ff */
[----:B------:R-:W-:Y:S01]  /*23290*/  IMAD R9, R4, UR6, R9 ;  /* 0x0000000604097c24 */ /* 0x000fe2000f8e0209 */
[----:B------:R-:W-:Y:S01]  /*232a0*/  ULDC UR6, c[0x0][0x600] ;  /* 0x0001800000067ab9 */ /* 0x000fe20000000800 */
[----:B------:R-:W-:Y:S02]  /*232b0*/  IMAD.MOV.U32 R2, RZ, RZ, 0x1 ;  /* 0x00000001ff027424 */ /* 0x000fe400078e00ff */
[----:B------:R-:W-:-:S05]  /*232c0*/  IMAD R14, R14, UR6, R3 ;  /* 0x000000060e0e7c24 */ /* 0x000fca000f8e0203 */
[----:B------:R-:W-:Y:S02]  /*232d0*/  SEL R4, R14, R9, !P4 ;  /* 0x000000090e047207 */ /* 0x000fe40006000000 */
[----:B------:R-:W-:-:S07]  /*232e0*/  SEL R12, R9, R14, !P4 ;  /* 0x0000000e090c7207 */ /* 0x000fce0006000000 */
.L_x_568:
[----:B------:R-:W-:Y:S05]  /*232f0*/  BSYNC B1 ;  /* 0x0000000000017941 */ /* 0x000fea0003800000 */
.L_x_567:
[----:B------:R-:W-:-:S13]  /*23300*/  LOP3.LUT P0, RZ, R2, 0xff, RZ, 0xc0, !PT ;  /* 0x000000ff02ff7812 */ /* 0x000fda000780c0ff */
[----:B------:R-:W-:Y:S05]  /*23310*/  @P0 BRA `(.L_x_571) ;  /* 0xfffffff400240947 */ /* 0x000fea000383ffff */
[----:B------:R-:W-:Y:S05]  /*23320*/  BSYNC B0 ;  /* 0x0000000000007941 */ /* 0x000fea0003800000 */
.L_x_560:
[----:B------:R-:W-:-:S03]  /*23330*/  UMOV UR6, 0xffffffff ;  /* 0xffffffff00067882 */ /* 0x000fc60000000000 */
[----:B------:R-:W-:Y:S05]  /*23340*/  BRA.DIV UR6, `(.L_x_572) ;  /* 0x0000000a06907947 */ /* 0x000fea000b800000 */
[----:B------:R-:W-:-:S13]  /*23350*/  ELECT P0, URZ, PT ;  /* 0x00000000003f782f */ /* 0x000fda0003800000 */
.L_x_596:
[----:B------:R-:W-:Y:S04]  /*23360*/  BSSY B0, `(.L_x_573) ;  /* 0x0000086000007945 */ /* 0x000fe80003800000 */
[----:B------:R-:W-:Y:S05]  /*23370*/  @!P0 BRA `(.L_x_574) ;  /* 0x0000000800108947 */ /* 0x000fea0003800000 */
[----:B------:R-:W-:-:S04]  /*23380*/  ULOP3.LUT UR6, UR13, 0x2, URZ, 0xfc, !UPT ;  /* 0x000000020d067892 */ /* 0x000fc8000f8efc3f */
[----:B------:R-:W-:-:S06]  /*23390*/  UISETP.NE.AND UP0, UPT, UR6, 0x3, UPT ;  /* 0x000000030600788c */ /* 0x000fcc000bf05270 */
[----:B------:R-:W-:-:S13]  /*233a0*/  PLOP3.LUT P0, PT, PT, PT, UP0, 0x80, 0x0 ;  /* 0x000000000000781c */ /* 0x000fda0003f0f008 */
[----:B------:R-:W-:Y:S05]  /*233b0*/  @!P0 BRA `(.L_x_575) ;  /* 0x0000000000048947 */ /* 0x000fea0003800000 */
[----:B------:R-:W-:Y:S01]  /*233c0*/  BPT.TRAP 0x1 ;  /* 0x000000040000795c */ /* 0x000fe20000300000 */
.L_x_575:
[----:B------:R-:W0:Y:S01]  /*233d0*/  S2R R3, SR_CgaCtaId ;  /* 0x0000000000037919 */ /* 0x000e220000008800 */
[----:B------:R-:W-:-:S04]  /*233e0*/  MOV R2, 0x400 ;  /* 0x0000040000027802 */ /* 0x000fc80000000f00 */
[----:B0-----:R-:W-:Y:S02]  /*233f0*/  LEA R3, R3, R2, 0x18 ;  /* 0x0000000203037211 */ /* 0x001fe400078ec0ff */
[----:B------:R-:W-:-:S03]  /*23400*/  SHF.L.U32 R2, R0, 0x1f, RZ ;  /* 0x0000001f00027819 */ /* 0x000fc600000006ff */
[----:B------:R-:W-:-:S04]  /*23410*/  VIADD R3, R3, 0x70 ;  /* 0x0000007003037836 */ /* 0x000fc80000000000 */
[----:B------:R-:W-:-:S04]  /*23420*/  IMAD R5, R8, 0x8, R3 ;  /* 0x0000000808057824 */ /* 0x000fc800078e0203 */
[----:B------:R-:W0:Y:S02]  /*23430*/  SYNCS.PHASECHK.TRANS64.TRYWAIT P0, [R5+URZ], R2 ;  /* 0x00000002050075a7 */ /* 0x000e24000800017f */
[----:B0-----:R-:W-:Y:S05]  /*23440*/  @!P0 BRA `(.L_x_576) ;  /* 0x0000000800708947 */ /* 0x001fea0003800000 */
.L_x_597:
[----:B------:R-:W-:-:S05]  /*23450*/  VIADD R8, R8, 0x1 ;  /* 0x0000000108087836 */ /* 0x000fca0000000000 */
[----:B------:R-:W-:-:S04]  /*23460*/  ISETP.NE.AND P0, PT, R8, 0xe, PT ;  /* 0x0000000e0800780c */ /* 0x000fc80003f05270 */
[----:B0-----:R-:W-:Y:S02]  /*23470*/  SEL R5, RZ, 0x1, P0 ;  /* 0x00000001ff057807 */ /* 0x001fe40000000000 */
[----:B------:R-:W-:Y:S02]  /*23480*/  SEL R8, R8, RZ, P0 ;  /* 0x000000ff08087207 */ /* 0x000fe40000000000 */
[----:B------:R-:W-:-:S03]  /*23490*/  LOP3.LUT R5, R0, R5, RZ, 0x3c, !PT ;  /* 0x0000000500057212 */ /* 0x000fc600078e3cff */
[----:B------:R-:W-:Y:S01]  /*234a0*/  IMAD R7, R8, 0x8, R3 ;  /* 0x0000000808077824 */ /* 0x000fe200078e0203 */
[----:B------:R-:W-:-:S04]  /*234b0*/  SHF.L.U32 R0, R5, 0x1f, RZ ;  /* 0x0000001f05007819 */ /* 0x000fc800000006ff */
[----:B------:R-:W0:Y:S02]  /*234c0*/  SYNCS.PHASECHK.TRANS64.TRYWAIT P0, [R7+URZ], R0 ;  /* 0x00000000070075a7 */ /* 0x000e24000800017f */
[----:B0-----:R-:W-:Y:S05]  /*234d0*/  @!P0 BRA `(.L_x_577) ;  /* 0x0000000800608947 */ /* 0x001fea0003800000 */
.L_x_598:
[----:B0-----:R-:W-:-:S05]  /*234e0*/  VIADD R0, R8, 0x1 ;  /* 0x0000000108007836 */ /* 0x001fca0000000000 */
[----:B------:R-:W-:-:S04]  /*234f0*/  ISETP.NE.AND P0, PT, R0, 0xe, PT ;  /* 0x0000000e0000780c */ /* 0x000fc80003f05270 */
[----:B------:R-:W-:Y:S02]  /*23500*/  SEL R2, RZ, 0x1, P0 ;  /* 0x00000001ff027807 */ /* 0x000fe40000000000 */
[----:B------:R-:W-:Y:S02]  /*23510*/  SEL R4, R0, RZ, P0 ;  /* 0x000000ff00047207 */ /* 0x000fe40000000000 */
[----:B------:R-:W-:-:S03]  /*23520*/  LOP3.LUT R5, R5, R2, RZ, 0x3c, !PT ;  /* 0x0000000205057212 */ /* 0x000fc600078e3cff */
[----:B------:R-:W-:Y:S01]  /*23530*/  IMAD R7, R4, 0x8, R3 ;  /* 0x0000000804077824 */ /* 0x000fe200078e0203 */
[----:B------:R-:W-:-:S04]  /*23540*/  SHF.L.U32 R0, R5, 0x1f, RZ ;  /* 0x0000001f05007819 */ /* 0x000fc800000006ff */
[----:B------:R-:W0:Y:S02]  /*23550*/  SYNCS.PHASECHK.TRANS64.TRYWAIT P0, [R7+URZ], R0 ;  /* 0x00000000070075a7 */ /* 0x000e24000800017f */
[----:B0-----:R-:W-:Y:S05]  /*23560*/  @!P0 BRA `(.L_x_578) ;  /* 0x0000000800508947 */ /* 0x001fea0003800000 */
.L_x_599:
        /* <DEDUP_REMOVED lines=9> */
.L_x_600:
        /* <DEDUP_REMOVED lines=9> */
.L_x_601:
        /* <DEDUP_REMOVED lines=9> */
.L_x_602:
        /* <DEDUP_REMOVED lines=9> */
.L_x_603:
        /* <DEDUP_REMOVED lines=9> */
.L_x_604:
        /* <DEDUP_REMOVED lines=9> */
.L_x_605:
        /* <DEDUP_REMOVED lines=9> */
.L_x_606:
        /* <DEDUP_REMOVED lines=9> */
.L_x_607:
        /* <DEDUP_REMOVED lines=9> */
.L_x_608:
        /* <DEDUP_REMOVED lines=9> */
.L_x_609:
[----:B0-----:R-:W-:-:S05]  /*23b10*/  VIADD R0, R4, 0x1 ;  /* 0x0000000104007836 */ /* 0x001fca0000000000 */
[----:B------:R-:W-:-:S04]  /*23b20*/  ISETP.NE.AND P0, PT, R0, 0xe, PT ;  /* 0x0000000e0000780c */ /* 0x000fc80003f05270 */
[----:B------:R-:W-:Y:S02]  /*23b30*/  SEL R2, RZ, 0x1, P0 ;  /* 0x00000001ff027807 */ /* 0x000fe40000000000 */
[----:B------:R-:W-:Y:S02]  /*23b40*/  SEL R0, R0, RZ, P0 ;  /* 0x000000ff00007207 */ /* 0x000fe40000000000 */
[----:B------:R-:W-:-:S03]  /*23b50*/  LOP3.LUT R2, R5, R2, RZ, 0x3c, !PT ;  /* 0x0000000205027212 */ /* 0x000fc600078e3cff */
[----:B------:R-:W-:Y:S01]  /*23b60*/  IMAD R3, R0, 0x8, R3 ;  /* 0x0000000800037824 */ /* 0x000fe200078e0203 */
[----:B------:R-:W-:-:S07]  /*23b70*/  SHF.L.U32 R0, R2, 0x1f, RZ ;  /* 0x0000001f02007819 */ /* 0x000fce00000006ff */
.L_x_589:
[----:B0-----:R0:W1:Y:S02]  /*23b80*/  SYNCS.PHASECHK.TRANS64.TRYWAIT P0, [R3+URZ], R0 ;  /* 0x00000000030075a7 */ /* 0x001064000800017f */
[----:B-1----:R-:W-:Y:S05]  /*23b90*/  @!P0 NANOSLEEP.SYNCS 0x989680 ;  /* 0x009896800000895d */ /* 0x002fea0003900000 */
[----:B------:R-:W1:Y:S02]  /*23ba0*/  @!P0 SYNCS.PHASECHK.TRANS64 P0, [R3+URZ], R0 ;  /* 0x00000000030085a7 */ /* 0x000e64000800007f */
[----:B-1----:R-:W-:Y:S05]  /*23bb0*/  @!P0 BRA `(.L_x_589) ;  /* 0xfffffffc00f08947 */ /* 0x002fea000383ffff */
.L_x_574:
[----:B------:R-:W-:Y:S05]  /*23bc0*/  BSYNC B0 ;  /* 0x0000000000007941 */ /* 0x000fea0003800000 */
.L_x_573:
[----:B------:R-:W-:Y:S05]  /*23bd0*/  EXIT ;  /* 0x000000000000794d */ /* 0x000fea0003800000 */
.L_x_22:
[----:B--2---:R-:W-:-:S04]  /*23be0*/  IMAD.U32 R3, RZ, RZ, UR7 ;  /* 0x00000007ff037e24 */ /* 0x004fc8000f8e00ff */
[----:B------:R2:W4:Y:S03]  /*23bf0*/  SYNCS.PHASECHK.TRANS64.TRYWAIT P1, [R3+URZ], R0 ;  /* 0x00000000030075a7 */ /* 0x000526000802017f */
[----:B----4-:R-:W-:Y:S05]  /*23c00*/  @!P1 NANOSLEEP.SYNCS 0x989680 ;  /* 0x009896800000995d */ /* 0x010fea0003900000 */
[----:B------:R-:W4:Y:S02]  /*23c10*/  @!P1 SYNCS.PHASECHK.TRANS64 P1, [R3+URZ], R0 ;  /* 0x00000000030095a7 */ /* 0x000f24000802007f */
[----:B----4-:R-:W-:Y:S05]  /*23c20*/  @!P1 BRA `(.L_x_22) ;  /* 0xfffffffc00ec9947 */ /* 0x010fea000383ffff */
[----:B------:R-:W-:Y:S05]  /*23c30*/  BRA `(.L_x_21) ;  /* 0xfffffdf000ac7947 */ /* 0x000fea000383ffff */
.L_x_28:
[----:B-----5:R4:W-:Y:S02]  /*23c40*/  STL [R1+0x474], R0 ;  /* 0x0004740001007387 */ /* 0x0209e40000100800 */
[----:B----4-:R-:W-:-:S04]  /*23c50*/  IMAD.U32 R0, RZ, RZ, UR15 ;  /* 0x0000000fff007e24 */ /* 0x010fc8000f8e00ff */
[----:B------:R4:W0:Y:S03]  /*23c60*/  SYNCS.PHASECHK.TRANS64.TRYWAIT P1, [R0+URZ], R3 ;  /* 0x00000003000075a7 */ /* 0x000826000802017f */
[----:B0-----:R-:W-:Y:S05]  /*23c70*/  @!P1 NANOSLEEP.SYNCS 0x989680 ;  /* 0x009896800000995d */ /* 0x001fea0003900000 */
[----:B------:R4:W0:Y:S02]  /*23c80*/  @!P1 SYNCS.PHASECHK.TRANS64 P1, [R0+URZ], R3 ;  /* 0x00000003000095a7 */ /* 0x000824000802007f */
[----:B----4-:R4:W5:Y:S02]  /*23c90*/  LDL.LU R0, [R1+0x474] ;  /* 0x0004740001007983 */ /* 0x0109640000300800 */
[----:B0---4-:R-:W-:Y:S05]  /*23ca0*/  @!P1 BRA `(.L_x_28) ;  /* 0xfffffffc00e49947 */ /* 0x011fea000383ffff */
[----:B------:R-:W-:Y:S05]  /*23cb0*/  BRA `(.L_x_27) ;  /* 0xfffffe28008c7947 */ /* 0x000fea000383ffff */
.L_x_561:
[----:B------:R-:W-:Y:S01]  /*23cc0*/  BSSY B1, `(.L_x_590) ;  /* 0x0000006000017945 */ /* 0x000fe20003800000 */
[----:B------:R-:W-:-:S07]  /*23cd0*/  IMAD.MOV.U32 R2, RZ, RZ, -0x1 ;  /* 0xffffffffff027424 */ /* 0x000fce00078e00ff */
[----:B------:R-:W-:Y:S05]  /*23ce0*/  WARPSYNC.COLLECTIVE R2, `(.L_x_591) ;  /* 0x00000000020c7348 */ /* 0x000fea0003c00000 */
[----:B------:R-:W-:Y:S02]  /*23cf0*/  ELECT P0, UR62, PT ;  /* 0x00000000003e782f */ /* 0x000fe40003800000 */
[----:B------:R-:W-:Y:S01]  /*23d00*/  MOV R2, UR62 ;  /* 0x0000003e00027c02 */ /* 0x000fe20008000f00 */
[----:B------:R-:W-:Y:S10]  /*23d10*/  ENDCOLLECTIVE ;  /* 0x000000000000791b */ /* 0x000ff40003800000 */
.L_x_591:
[----:B------:R-:W-:Y:S05]  /*23d20*/  BSYNC B1 ;  /* 0x0000000000017941 */ /* 0x000fea0003800000 */
.L_x_590:
[----:B------:R-:W-:Y:S05]  /*23d30*/  BRA `(.L_x_592) ;  /* 0xffffffe800a87947 */ /* 0x000fea000383ffff */
.L_x_564:
[----:B0-----:R0:W1:Y:S02]  /*23d40*/  SYNCS.PHASECHK.TRANS64.TRYWAIT P0, [R18+URZ+0x70], R13 ;  /* 0x0000700d120075a7 */ /* 0x001064000800017f */
[----:B-1----:R-:W-:Y:S05]  /*23d50*/  @!P0 NANOSLEEP.SYNCS 0x989680 ;  /* 0x009896800000895d */ /* 0x002fea0003900000 */
[----:B------:R-:W1:Y:S02]  /*23d60*/  @!P0 SYNCS.PHASECHK.TRANS64 P0, [R18+URZ+0x70], R13 ;  /* 0x0000700d120085a7 */ /* 0x000e64000800007f */
[----:B-1----:R-:W-:Y:S05]  /*23d70*/  @!P0 BRA `(.L_x_564) ;  /* 0xfffffffc00f08947 */ /* 0x002fea000383ffff */
[----:B------:R-:W-:Y:S05]  /*23d80*/  BRA `(.L_x_593) ;  /* 0xffffffe800e07947 */ /* 0x000fea000383ffff */
.L_x_572:
[----:B------:R-:W-:Y:S01]  /*23d90*/  BSSY B0, `(.L_x_594) ;  /* 0x0000006000007945 */ /* 0x000fe20003800000 */
[----:B------:R-:W-:-:S07]  /*23da0*/  IMAD.MOV.U32 R2, RZ, RZ, -0x1 ;  /* 0xffffffffff027424 */ /* 0x000fce00078e00ff */
[----:B------:R-:W-:Y:S05]  /*23db0*/  WARPSYNC.COLLECTIVE R2, `(.L_x_595) ;  /* 0x00000000020c7348 */ /* 0x000fea0003c00000 */
[----:B------:R-:W-:Y:S02]  /*23dc0*/  ELECT P0, UR62, PT ;  /* 0x00000000003e782f */ /* 0x000fe40003800000 */
[----:B------:R-:W-:Y:S01]  /*23dd0*/  MOV R2, UR62 ;  /* 0x0000003e00027c02 */ /* 0x000fe20008000f00 */
[----:B------:R-:W-:Y:S10]  /*23de0*/  ENDCOLLECTIVE ;  /* 0x000000000000791b */ /* 0x000ff40003800000 */
.L_x_595:
[----:B------:R-:W-:Y:S05]  /*23df0*/  BSYNC B0 ;  /* 0x0000000000007941 */ /* 0x000fea0003800000 */
.L_x_594:
[----:B------:R-:W-:Y:S05]  /*23e00*/  BRA `(.L_x_596) ;  /* 0xfffffff400547947 */ /* 0x000fea000383ffff */
.L_x_576:
[----:B0-----:R0:W1:Y:S02]  /*23e10*/  SYNCS.PHASECHK.TRANS64.TRYWAIT P0, [R5+URZ], R2 ;  /* 0x00000002050075a7 */ /* 0x001064000800017f */
[----:B-1----:R-:W-:Y:S05]  /*23e20*/  @!P0 NANOSLEEP.SYNCS 0x989680 ;  /* 0x009896800000895d */ /* 0x002fea0003900000 */
[----:B------:R-:W1:Y:S02]  /*23e30*/  @!P0 SYNCS.PHASECHK.TRANS64 P0, [R5+URZ], R2 ;  /* 0x00000002050085a7 */ /* 0x000e64000800007f */
[----:B-1----:R-:W-:Y:S05]  /*23e40*/  @!P0 BRA `(.L_x_576) ;  /* 0xfffffffc00f08947 */ /* 0x002fea000383ffff */
[----:B------:R-:W-:Y:S05]  /*23e50*/  BRA `(.L_x_597) ;  /* 0xfffffff4007c7947 */ /* 0x000fea000383ffff */
.L_x_577:
[----:B0-----:R0:W1:Y:S02]  /*23e60*/  SYNCS.PHASECHK.TRANS64.TRYWAIT P0, [R7+URZ], R0 ;  /* 0x00000000070075a7 */ /* 0x001064000800017f */
[----:B-1----:R-:W-:Y:S05]  /*23e70*/  @!P0 NANOSLEEP.SYNCS 0x989680 ;  /* 0x009896800000895d */ /* 0x002fea0003900000 */
[----:B------:R-:W1:Y:S02]  /*23e80*/  @!P0 SYNCS.PHASECHK.TRANS64 P0, [R7+URZ], R0 ;  /* 0x00000000070085a7 */ /* 0x000e64000800007f */
[----:B-1----:R-:W-:Y:S05]  /*23e90*/  @!P0 BRA `(.L_x_577) ;  /* 0xfffffffc00f08947 */ /* 0x002fea000383ffff */
[----:B------:R-:W-:Y:S05]  /*23ea0*/  BRA `(.L_x_598) ;  /* 0xfffffff4008c7947 */ /* 0x000fea000383ffff */
.L_x_578:
[----:B0-----:R0:W1:Y:S02]  /*23eb0*/  SYNCS.PHASECHK.TRANS64.TRYWAIT P0, [R7+URZ], R0 ;  /* 0x00000000070075a7 */ /* 0x001064000800017f */
[----:B-1----:R-:W-:Y:S05]  /*23ec0*/  @!P0 NANOSLEEP.SYNCS 0x989680 ;  /* 0x009896800000895d */ /* 0x002fea0003900000 */
[----:B------:R-:W1:Y:S02]  /*23ed0*/  @!P0 SYNCS.PHASECHK.TRANS64 P0, [R7+URZ], R0 ;  /* 0x00000000070085a7 */ /* 0x000e64000800007f */
[----:B-1----:R-:W-:Y:S05]  /*23ee0*/  @!P0 BRA `(.L_x_578) ;  /* 0xfffffffc00f08947 */ /* 0x002fea000383ffff */
[----:B------:R-:W-:Y:S05]  /*23ef0*/  BRA `(.L_x_599) ;  /* 0xfffffff4009c7947 */ /* 0x000fea000383ffff */
.L_x_579:
[----:B0-----:R0:W1:Y:S02]  /*23f00*/  SYNCS.PHASECHK.TRANS64.TRYWAIT P0, [R7+URZ], R0 ;  /* 0x00000000070075a7 */ /* 0x001064000800017f */
[----:B-1----:R-:W-:Y:S05]  /*23f10*/  @!P0 NANOSLEEP.SYNCS 0x989680 ;  /* 0x009896800000895d */ /* 0x002fea0003900000 */
[----:B------:R-:W1:Y:S02]  /*23f20*/  @!P0 SYNCS.PHASECHK.TRANS64 P0, [R7+URZ], R0 ;  /* 0x00000000070085a7 */ /* 0x000e64000800007f */
[----:B-1----:R-:W-:Y:S05]  /*23f30*/  @!P0 BRA `(.L_x_579) ;  /* 0xfffffffc00f08947 */ /* 0x002fea000383ffff */
[----:B------:R-:W-:Y:S05]  /*23f40*/  BRA `(.L_x_600) ;  /* 0xfffffff400ac7947 */ /* 0x000fea000383ffff */
.L_x_580:
[----:B0-----:R0:W1:Y:S02]  /*23f50*/  SYNCS.PHASECHK.TRANS64.TRYWAIT P0, [R7+URZ], R0 ;  /* 0x00000000070075a7 */ /* 0x001064000800017f */
[----:B-1----:R-:W-:Y:S05]  /*23f60*/  @!P0 NANOSLEEP.SYNCS 0x989680 ;  /* 0x009896800000895d */ /* 0x002fea0003900000 */
[----:B------:R-:W1:Y:S02]  /*23f70*/  @!P0 SYNCS.PHASECHK.TRANS64 P0, [R7+URZ], R0 ;  /* 0x00000000070085a7 */ /* 0x000e64000800007f */
[----:B-1----:R-:W-:Y:S05]  /*23f80*/  @!P0 BRA `(.L_x_580) ;  /* 0xfffffffc00f08947 */ /* 0x002fea000383ffff */
[----:B------:R-:W-:Y:S05]  /*23f90*/  BRA `(.L_x_601) ;  /* 0xfffffff400bc7947 */ /* 0x000fea000383ffff */
.L_x_581:
[----:B0-----:R0:W1:Y:S02]  /*23fa0*/  SYNCS.PHASECHK.TRANS64.TRYWAIT P0, [R7+URZ], R0 ;  /* 0x00000000070075a7 */ /* 0x001064000800017f */
[----:B-1----:R-:W-:Y:S05]  /*23fb0*/  @!P0 NANOSLEEP.SYNCS 0x989680 ;  /* 0x009896800000895d */ /* 0x002fea0003900000 */
[----:B------:R-:W1:Y:S02]  /*23fc0*/  @!P0 SYNCS.PHASECHK.TRANS64 P0, [R7+URZ], R0 ;  /* 0x00000000070085a7 */ /* 0x000e64000800007f */
[----:B-1----:R-:W-:Y:S05]  /*23fd0*/  @!P0 BRA `(.L_x_581) ;  /* 0xfffffffc00f08947 */ /* 0x002fea000383ffff */
[----:B------:R-:W-:Y:S05]  /*23fe0*/  BRA `(.L_x_602) ;  /* 0xfffffff400cc7947 */ /* 0x000fea000383ffff */
.L_x_582:
[----:B0-----:R0:W1:Y:S02]  /*23ff0*/  SYNCS.PHASECHK.TRANS64.TRYWAIT P0, [R7+URZ], R0 ;  /* 0x00000000070075a7 */ /* 0x001064000800017f */
[----:B-1----:R-:W-:Y:S05]  /*24000*/  @!P0 NANOSLEEP.SYNCS 0x989680 ;  /* 0x009896800000895d */ /* 0x002fea0003900000 */
[----:B------:R-:W1:Y:S02]  /*24010*/  @!P0 SYNCS.PHASECHK.TRANS64 P0, [R7+URZ], R0 ;  /* 0x00000000070085a7 */ /* 0x000e64000800007f */
[----:B-1----:R-:W-:Y:S05]  /*24020*/  @!P0 BRA `(.L_x_582) ;  /* 0xfffffffc00f08947 */ /* 0x002fea000383ffff */
[----:B------:R-:W-:Y:S05]  /*24030*/  BRA `(.L_x_603) ;  /* 0xfffffff400dc7947 */ /* 0x000fea000383ffff */
.L_x_583:
[----:B0-----:R0:W1:Y:S02]  /*24040*/  SYNCS.PHASECHK.TRANS64.TRYWAIT P0, [R7+URZ], R0 ;  /* 0x00000000070075a7 */ /* 0x001064000800017f */
[----:B-1----:R-:W-:Y:S05]  /*24050*/  @!P0 NANOSLEEP.SYNCS 0x989680 ;  /* 0x009896800000895d */ /* 0x002fea0003900000 */
[----:B------:R-:W1:Y:S02]  /*24060*/  @!P0 SYNCS.PHASECHK.TRANS64 P0, [R7+URZ], R0 ;  /* 0x00000000070085a7 */ /* 0x000e64000800007f */
[----:B-1----:R-:W-:Y:S05]  /*24070*/  @!P0 BRA `(.L_x_583) ;  /* 0xfffffffc00f08947 */ /* 0x002fea000383ffff */
[----:B------:R-:W-:Y:S05]  /*24080*/  BRA `(.L_x_604) ;  /* 0xfffffff400ec7947 */ /* 0x000fea000383ffff */
.L_x_584:
[----:B0-----:R0:W1:Y:S02]  /*24090*/  SYNCS.PHASECHK.TRANS64.TRYWAIT P0, [R7+URZ], R0 ;  /* 0x00000000070075a7 */ /* 0x001064000800017f */
[----:B-1----:R-:W-:Y:S05]  /*240a0*/  @!P0 NANOSLEEP.SYNCS 0x989680 ;  /* 0x009896800000895d */ /* 0x002fea0003900000 */
[----:B------:R-:W1:Y:S02]  /*240b0*/  @!P0 SYNCS.PHASECHK.TRANS64 P0, [R7+URZ], R0 ;  /* 0x00000000070085a7 */ /* 0x000e64000800007f */
[----:B-1----:R-:W-:Y:S05]  /*240c0*/  @!P0 BRA `(.L_x_584) ;  /* 0xfffffffc00f08947 */ /* 0x002fea000383ffff */
[----:B------:R-:W-:Y:S05]  /*240d0*/  BRA `(.L_x_605) ;  /* 0xfffffff400fc7947 */ /* 0x000fea000383ffff */
.L_x_585:
[----:B0-----:R0:W1:Y:S02]  /*240e0*/  SYNCS.PHASECHK.TRANS64.TRYWAIT P0, [R7+URZ], R0 ;  /* 0x00000000070075a7 */ /* 0x001064000800017f */
[----:B-1----:R-:W-:Y:S05]  /*240f0*/  @!P0 NANOSLEEP.SYNCS 0x989680 ;  /* 0x009896800000895d */ /* 0x002fea0003900000 */
[----:B------:R-:W1:Y:S02]  /*24100*/  @!P0 SYNCS.PHASECHK.TRANS64 P0, [R7+URZ], R0 ;  /* 0x00000000070085a7 */ /* 0x000e64000800007f */
[----:B-1----:R-:W-:Y:S05]  /*24110*/  @!P0 BRA `(.L_x_585) ;  /* 0xfffffffc00f08947 */ /* 0x002fea000383ffff */
[----:B------:R-:W-:Y:S05]  /*24120*/  BRA `(.L_x_606) ;  /* 0xfffffff8000c7947 */ /* 0x000fea000383ffff */
.L_x_586:
[----:B0-----:R0:W1:Y:S02]  /*24130*/  SYNCS.PHASECHK.TRANS64.TRYWAIT P0, [R7+URZ], R0 ;  /* 0x00000000070075a7 */ /* 0x001064000800017f */
[----:B-1----:R-:W-:Y:S05]  /*24140*/  @!P0 NANOSLEEP.SYNCS 0x989680 ;  /* 0x009896800000895d */ /* 0x002fea0003900000 */
[----:B------:R-:W1:Y:S02]  /*24150*/  @!P0 SYNCS.PHASECHK.TRANS64 P0, [R7+URZ], R0 ;  /* 0x00000000070085a7 */ /* 0x000e64000800007f */
[----:B-1----:R-:W-:Y:S05]  /*24160*/  @!P0 BRA `(.L_x_586) ;  /* 0xfffffffc00f08947 */ /* 0x002fea000383ffff */
[----:B------:R-:W-:Y:S05]  /*24170*/  BRA `(.L_x_607) ;  /* 0xfffffff8001c7947 */ /* 0x000fea000383ffff */
.L_x_587:
[----:B0-----:R0:W1:Y:S02]  /*24180*/  SYNCS.PHASECHK.TRANS64.TRYWAIT P0, [R7+URZ], R0 ;  /* 0x00000000070075a7 */ /* 0x001064000800017f */
[----:B-1----:R-:W-:Y:S05]  /*24190*/  @!P0 NANOSLEEP.SYNCS 0x989680 ;  /* 0x009896800000895d */ /* 0x002fea0003900000 */
[----:B------:R-:W1:Y:S02]  /*241a0*/  @!P0 SYNCS.PHASECHK.TRANS64 P0, [R7+URZ], R0 ;  /* 0x00000000070085a7 */ /* 0x000e64000800007f */
[----:B-1----:R-:W-:Y:S05]  /*241b0*/  @!P0 BRA `(.L_x_587) ;  /* 0xfffffffc00f08947 */ /* 0x002fea000383ffff */
[----:B------:R-:W-:Y:S05]  /*241c0*/  BRA `(.L_x_608) ;  /* 0xfffffff8002c7947 */ /* 0x000fea000383ffff */
.L_x_588:
[----:B0-----:R0:W1:Y:S02]  /*241d0*/  SYNCS.PHASECHK.TRANS64.TRYWAIT P0, [R7+URZ], R0 ;  /* 0x00000000070075a7 */ /* 0x001064000800017f */
[----:B-1----:R-:W-:Y:S05]  /*241e0*/  @!P0 NANOSLEEP.SYNCS 0x989680 ;  /* 0x009896800000895d */ /* 0x002fea0003900000 */
[----:B------:R-:W1:Y:S02]  /*241f0*/  @!P0 SYNCS.PHASECHK.TRANS64 P0, [R7+URZ], R0 ;  /* 0x00000000070085a7 */ /* 0x000e64000800007f */
[----:B-1----:R-:W-:Y:S05]  /*24200*/  @!P0 BRA `(.L_x_588) ;  /* 0xfffffffc00f08947 */ /* 0x002fea000383ffff */
[----:B------:R-:W-:Y:S05]  /*24210*/  BRA `(.L_x_609) ;  /* 0xfffffff8003c7947 */ /* 0x000fea000383ffff */
.L_x_610:
[----:B------:R-:W-:-:S00]  /*24220*/  BRA `(.L_x_610) ;  /* 0xfffffffc00fc7947 */ /* 0x000fc0000383ffff */
[----:B------:R-:W-:-:S00]  /*24230*/  NOP ;  /* 0x0000000000007918 */ /* 0x000fc00000000000 */
        /* <DEDUP_REMOVED lines=12> */
.L_x_611:


//--------------------- .nv.shared._ZN7cutlass13device_kernelINS_4gemm6kernel13GemmUniversalIN4cute5tupleIJiiiiEEENS1_10collective13CollectiveMmaINS1_37MainloopSm90TmaGmmaWarpSpecializedFP8ILi14ENS5_IJNS4_1CILi1EEENSA_ILi2EEESB_EEENS1_35KernelTmaWarpSpecializedCooperativeEEENS5_IJNSA_ILi256EEESG_NSA_ILi32EEEEEENS_12float_e4m3_tENS5_IJlSB_lEEESJ_SK_NS4_8TiledMMAINS4_8MMA_AtomIJNS4_4SM904GMMA31MMA_64x256x32_F32E4M3E4M3_SS_TNILNSO_7ScaleInE1ELSQ_1EEEEEENS4_6LayoutINS5_IJSC_SB_SB_EEENS5_IJSB_NSA_ILi0EEESV_EEEEENS5_IJNS4_10UnderscoreESY_SY_EEEEENS4_23SM90_TMA_LOAD_MULTICASTENS4_14ComposedLayoutINS4_7SwizzleILi1ELi4ELi3EEENS4_18smem_ptr_flag_bitsILi8EEENST_INS5_IJNSA_ILi8EEESH_EEENS5_IJSH_SB_EEEEEEEvNS4_8identityENS4_13SM90_TMA_LOADES1B_vS1C_EENS_8epilogue10collective6detail29Sm90TmaWarpSpecializedAdapterINS1G_15DefaultEpilogueISJ_SK_SK_NS1F_6thread17LinearCombinationISJ_Li1EffLNS1K_9ScaleType4KindE0ELNS_15FloatRoundStyleE2ESJ_EENS1_15EpilogueDefaultEEEEEvvEEEEvNT_6ParamsE --------------------------
	.section	.nv.shared._ZN7cutlass13device_kernelINS_4gemm6kernel13GemmUniversalIN4cute5tupleIJiiiiEEENS1_10collective13CollectiveMmaINS1_37MainloopSm90TmaGmmaWarpSpecializedFP8ILi14ENS5_IJNS4_1CILi1EEENSA_ILi2EEESB_EEENS1_35KernelTmaWarpSpecializedCooperativeEEENS5_IJNSA_ILi256EEESG_NSA_ILi32EEEEEENS_12float_e4m3_tENS5_IJlSB_lEEESJ_SK_NS4_8TiledMMAINS4_8MMA_AtomIJNS4_4SM904GMMA31MMA_64x256x32_F32E4M3E4M3_SS_TNILNSO_7ScaleInE1ELSQ_1EEEEEENS4_6LayoutINS5_IJSC_SB_SB_EEENS5_IJSB_NSA_ILi0EEESV_EEEEENS5_IJNS4_10UnderscoreESY_SY_EEEEENS4_23SM90_TMA_LOAD_MULTICASTENS4_14ComposedLayoutINS4_7SwizzleILi1ELi4ELi3EEENS4_18smem_ptr_flag_bitsILi8EEENST_INS5_IJNSA_ILi8EEESH_EEENS5_IJSH_SB_EEEEEEEvNS4_8identityENS4_13SM90_TMA_LOADES1B_vS1C_EENS_8epilogue10collective6detail29Sm90TmaWarpSpecializedAdapterINS1G_15DefaultEpilogueISJ_SK_SK_NS1F_6thread17LinearCombinationISJ_Li1EffLNS1K_9ScaleType4KindE0ELNS_15FloatRoundStyleE2ESJ_EENS1_15EpilogueDefaultEEEEEvvEEEEvNT_6ParamsE,"aw",@nobits
	.sectionflags	@""
	.align	16
	.zero		1024


//--------------------- .nv.shared.reserved.0     --------------------------
	.section	.nv.shared.reserved.0,"aw",@nobits
	.weak		__nv_reservedSMEM_offset_0_alias
	.size		__nv_reservedSMEM_offset_0_alias, 0, 0
	.other		__nv_reservedSMEM_offset_0_alias,@"STO_CUDA_RESERVED_SHARED STV_DEFAULT"
__nv_reservedSMEM_offset_0_alias:
	.zero		0


//--------------------- .nv.global                --------------------------
	.section	.nv.global,"aw",@nobits
.nv.global:
	.type		_ZN40_INTERNAL_e793c887_4_k_cu_89018ae5_193604cute1_E,@object
	.size		_ZN40_INTERNAL_e793c887_4_k_cu_89018ae5_193604cute1_E,(_ZN40_INTERNAL_e793c887_4_k_cu_89018ae5_193604cuda3std3__45__cpo6cbeginE - _ZN40_INTERNAL_e793c887_4_k_cu_89018ae5_193604cute1_E)
_ZN40_INTERNAL_e793c887_4_k_cu_89018ae5_193604cute1_E:
	.zero		1
	.type		_ZN40_INTERNAL_e793c887_4_k_cu_89018ae5_193604cuda3std3__45__cpo6cbeginE,@object
	.size		_ZN40_INTERNAL_e793c887_4_k_cu_89018ae5_193604cuda3std3__45__cpo6cbeginE,(_ZN40_INTERNAL_e793c887_4_k_cu_89018ae5_193604cuda3std3__48in_placeE - _ZN40_INTERNAL_e793c887_4_k_cu_89018ae5_193604cuda3std3__45__cpo6cbeginE)
_ZN40_INTERNAL_e793c887_4_k_cu_89018ae5_193604cuda3std3__45__cpo6cbeginE:
	.zero		1
	.type		_ZN40_INTERNAL_e793c887_4_k_cu_89018ae5_193604cuda3std3__48in_placeE,@object
	.size		_ZN40_INTERNAL_e793c887_4_k_cu_89018ae5_193604cuda3std3__48in_placeE,(_ZN40_INTERNAL_e793c887_4_k_cu_89018ae5_193604cuda3std6ranges3__45__cpo9iter_moveE - _ZN40_INTERNAL_e793c887_4_k_cu_89018ae5_193604cuda3std3__48in_placeE)
_ZN40_INTERNAL_e793c887_4_k_cu_89018ae5_193604cuda3std3__48in_placeE:
	.zero		1
	.type		_ZN40_INTERNAL_e793c887_4_k_cu_89018ae5_193604cuda3std6ranges3__45__cpo9iter_moveE,@object
	.size		_ZN40_INTERNAL_e793c887_4_k_cu_89018ae5_193604cuda3std6ranges3__45__cpo9iter_moveE,(_ZN40_INTERNAL_e793c887_4_k_cu_89018ae5_193604cuda3std3__45__cpo5beginE - _ZN40_INTERNAL_e793c887_4_k_cu_89018ae5_193604cuda3std6ranges3__45__cpo9iter_moveE)
_ZN40_INTERNAL_e793c887_4_k_cu_89018ae5_193604cuda3std6ranges3__45__cpo9iter_moveE:
	.zero		1
	.type		_ZN40_INTERNAL_e793c887_4_k_cu_89018ae5_193604cuda3std3__45__cpo5beginE,@object
	.size		_ZN40_INTERNAL_e793c887_4_k_cu_89018ae5_193604cuda3std3__45__cpo5beginE,(_ZN40_INTERNAL_e793c887_4_k_cu_89018ae5_193604cuda3std3__442_GLOBAL__N__e793c887_4_k_cu_89018ae5_193606ignoreE - _ZN40_INTERNAL_e793c887_4_k_cu_89018ae5_193604cuda3std3__45__cpo5beginE)
_ZN40_INTERNAL_e793c887_4_k_cu_89018ae5_193604cuda3std3__45__cpo5beginE:
	.zero		1
	.type		_ZN40_INTERNAL_e793c887_4_k_cu_89018ae5_193604cuda3std3__442_GLOBAL__N__e793c887_4_k_cu_89018ae5_193606ignoreE,@object
	.size		_ZN40_INTERNAL_e793c887_4_k_cu_89018ae5_193604cuda3std3__442_GLOBAL__N__e793c887_4_k_cu_89018ae5_193606ignoreE,(_ZN40_INTERNAL_e793c887_4_k_cu_89018ae5_193604cute7productE - _ZN40_INTERNAL_e793c887_4_k_cu_89018ae5_193604cuda3std3__442_GLOBAL__N__e793c887_4_k_cu_89018ae5_193606ignoreE)
_ZN40_INTERNAL_e793c887_4_k_cu_89018ae5_193604cuda3std3__442_GLOBAL__N__e793c887_4_k_cu_89018ae5_193606ignoreE:
	.zero		1
	.type		_ZN40_INTERNAL_e793c887_4_k_cu_89018ae5_193604cute7productE,@object
	.size		_ZN40_INTERNAL_e793c887_4_k_cu_89018ae5_193604cute7productE,(_ZN40_INTERNAL_e793c887_4_k_cu_89018ae5_193604cuda3std3__45__cpo3endE - _ZN40_INTERNAL_e793c887_4_k_cu_89018ae5_193604cute7productE)
_ZN40_INTERNAL_e793c887_4_k_cu_89018ae5_193604cute7productE:
	.zero		1
	.type		_ZN40_INTERNAL_e793c887_4_k_cu_89018ae5_193604cuda3std3__45__cpo3endE,@object
	.size		_ZN40_INTERNAL_e793c887_4_k_cu_89018ae5_193604cuda3std3__45__cpo3endE,(_ZN40_INTERNAL_e793c887_4_k_cu_89018ae5_193604cuda3std3__419piecewise_constructE - _ZN40_INTERNAL_e793c887_4_k_cu_89018ae5_193604cuda3std3__45__cpo3endE)
_ZN40_INTERNAL_e793c887_4_k_cu_89018ae5_193604cuda3std3__45__cpo3endE:
	.zero		1
	.type		_ZN40_INTERNAL_e793c887_4_k_cu_89018ae5_193604cuda3std3__419piecewise_constructE,@object
	.size		_ZN40_INTERNAL_e793c887_4_k_cu_89018ae5_193604cuda3std3__419piecewise_constructE,(_ZN40_INTERNAL_e793c887_4_k_cu_89018ae5_193604cuda3std3__45__cpo4cendE - _ZN40_INTERNAL_e793c887_4_k_cu_89018ae5_193604cuda3std3__419piecewise_constructE)
_ZN40_INTERNAL_e793c887_4_k_cu_89018ae5_193604cuda3std3__419piecewise_constructE:
	.zero		1
	.type		_ZN40_INTERNAL_e793c887_4_k_cu_89018ae5_193604cuda3std3__45__cpo4cendE,@object
	.size		_ZN40_INTERNAL_e793c887_4_k_cu_89018ae5_193604cuda3std3__45__cpo4cendE,(_ZN40_INTERNAL_e793c887_4_k_cu_89018ae5_193604cuda3std6ranges3__45__cpo4swapE - _ZN40_INTERNAL_e793c887_4_k_cu_89018ae5_193604cuda3std3__45__cpo4cendE)
_ZN40_INTERNAL_e793c887_4_k_cu_89018ae5_193604cuda3std3__45__cpo4cendE:
	.zero		1
	.type		_ZN40_INTERNAL_e793c887_4_k_cu_89018ae5_193604cuda3std6ranges3__45__cpo4swapE,@object
	.size		_ZN40_INTERNAL_e793c887_4_k_cu_89018ae5_193604cuda3std6ranges3__45__cpo4swapE,(.L_7 - _ZN40_INTERNAL_e793c887_4_k_cu_89018ae5_193604cuda3std6ranges3__45__cpo4swapE)
_ZN40_INTERNAL_e793c887_4_k_cu_89018ae5_193604cuda3std6ranges3__45__cpo4swapE:
	.zero		1
.L_7:


//--------------------- .nv.constant0._ZN7cutlass13device_kernelINS_4gemm6kernel13GemmUniversalIN4cute5tupleIJiiiiEEENS1_10collective13CollectiveMmaINS1_37MainloopSm90TmaGmmaWarpSpecializedFP8ILi14ENS5_IJNS4_1CILi1EEENSA_ILi2EEESB_EEENS1_35KernelTmaWarpSpecializedCooperativeEEENS5_IJNSA_ILi256EEESG_NSA_ILi32EEEEEENS_12float_e4m3_tENS5_IJlSB_lEEESJ_SK_NS4_8TiledMMAINS4_8MMA_AtomIJNS4_4SM904GMMA31MMA_64x256x32_F32E4M3E4M3_SS_TNILNSO_7ScaleInE1ELSQ_1EEEEEENS4_6LayoutINS5_IJSC_SB_SB_EEENS5_IJSB_NSA_ILi0EEESV_EEEEENS5_IJNS4_10UnderscoreESY_SY_EEEEENS4_23SM90_TMA_LOAD_MULTICASTENS4_14ComposedLayoutINS4_7SwizzleILi1ELi4ELi3EEENS4_18smem_ptr_flag_bitsILi8EEENST_INS5_IJNSA_ILi8EEESH_EEENS5_IJSH_SB_EEEEEEEvNS4_8identityENS4_13SM90_TMA_LOADES1B_vS1C_EENS_8epilogue10collective6detail29Sm90TmaWarpSpecializedAdapterINS1G_15DefaultEpilogueISJ_SK_SK_NS1F_6thread17LinearCombinationISJ_Li1EffLNS1K_9ScaleType4KindE0ELNS_15FloatRoundStyleE2ESJ_EENS1_15EpilogueDefaultEEEEEvvEEEEvNT_6ParamsE --------------------------
	.section	.nv.constant0._ZN7cutlass13device_kernelINS_4gemm6kernel13GemmUniversalIN4cute5tupleIJiiiiEEENS1_10collective13CollectiveMmaINS1_37MainloopSm90TmaGmmaWarpSpecializedFP8ILi14ENS5_IJNS4_1CILi1EEENSA_ILi2EEESB_EEENS1_35KernelTmaWarpSpecializedCooperativeEEENS5_IJNSA_ILi256EEESG_NSA_ILi32EEEEEENS_12float_e4m3_tENS5_IJlSB_lEEESJ_SK_NS4_8TiledMMAINS4_8MMA_AtomIJNS4_4SM904GMMA31MMA_64x256x32_F32E4M3E4M3_SS_TNILNSO_7ScaleInE1ELSQ_1EEEEEENS4_6LayoutINS5_IJSC_SB_SB_EEENS5_IJSB_NSA_ILi0EEESV_EEEEENS5_IJNS4_10UnderscoreESY_SY_EEEEENS4_23SM90_TMA_LOAD_MULTICASTENS4_14ComposedLayoutINS4_7SwizzleILi1ELi4ELi3EEENS4_18smem_ptr_flag_bitsILi8EEENST_INS5_IJNSA_ILi8EEESH_EEENS5_IJSH_SB_EEEEEEEvNS4_8identityENS4_13SM90_TMA_LOADES1B_vS1C_EENS_8epilogue10collective6detail29Sm90TmaWarpSpecializedAdapterINS1G_15DefaultEpilogueISJ_SK_SK_NS1F_6thread17LinearCombinationISJ_Li1EffLNS1K_9ScaleType4KindE0ELNS_15FloatRoundStyleE2ESJ_EENS1_15EpilogueDefaultEEEEEvvEEEEvNT_6ParamsE,"a",@progbits
	.sectionflags	@""
	.align	4
.nv.constant0._ZN7cutlass13device_kernelINS_4gemm6kernel13GemmUniversalIN4cute5tupleIJiiiiEEENS1_10collective13CollectiveMmaINS1_37MainloopSm90TmaGmmaWarpSpecializedFP8ILi14ENS5_IJNS4_1CILi1EEENSA_ILi2EEESB_EEENS1_35KernelTmaWarpSpecializedCooperativeEEENS5_IJNSA_ILi256EEESG_NSA_ILi32EEEEEENS_12float_e4m3_tENS5_IJlSB_lEEESJ_SK_NS4_8TiledMMAINS4_8MMA_AtomIJNS4_4SM904GMMA31MMA_64x256x32_F32E4M3E4M3_SS_TNILNSO_7ScaleInE1ELSQ_1EEEEEENS4_6LayoutINS5_IJSC_SB_SB_EEENS5_IJSB_NSA_ILi0EEESV_EEEEENS5_IJNS4_10UnderscoreESY_SY_EEEEENS4_23SM90_TMA_LOAD_MULTICASTENS4_14ComposedLayoutINS4_7SwizzleILi1ELi4ELi3EEENS4_18smem_ptr_flag_bitsILi8EEENST_INS5_IJNSA_ILi8EEESH_EEENS5_IJSH_SB_EEEEEEEvNS4_8identityENS4_13SM90_TMA_LOADES1B_vS1C_EENS_8epilogue10collective6detail29Sm90TmaWarpSpecializedAdapterINS1G_15DefaultEpilogueISJ_SK_SK_NS1F_6thread17LinearCombinationISJ_Li1EffLNS1K_9ScaleType4KindE0ELNS_15FloatRoundStyleE2ESJ_EENS1_15EpilogueDefaultEEEEEvvEEEEvNT_6ParamsE:
	.zero		1664


//--------------------- SYMBOLS --------------------------

	.type		.nv.reservedSmem.offset0,@object
	.size		.nv.reservedSmem.offset0,0x4
